//
// Generated by NVIDIA NVVM Compiler
//
// Compiler Build ID: CL-36424714
// Cuda compilation tools, release 13.0, V13.0.88
// Based on NVVM 20.0.0
//

.version 9.0
.target sm_100
.address_size 64

	// .globl	_Z12matmul_naivePKfS0_Pfii
.extern .shared .align 16 .b8 shQ[];

.visible .entry _Z12matmul_naivePKfS0_Pfii(
	.param .u64 .ptr .align 1 _Z12matmul_naivePKfS0_Pfii_param_0,
	.param .u64 .ptr .align 1 _Z12matmul_naivePKfS0_Pfii_param_1,
	.param .u64 .ptr .align 1 _Z12matmul_naivePKfS0_Pfii_param_2,
	.param .u32 _Z12matmul_naivePKfS0_Pfii_param_3,
	.param .u32 _Z12matmul_naivePKfS0_Pfii_param_4
)
{
	.reg .pred 	%p<11>;
	.reg .b32 	%r<48>;
	.reg .b32 	%f<112>;
	.reg .b64 	%rd<43>;

	ld.param.u64 	%rd11, [_Z12matmul_naivePKfS0_Pfii_param_0];
	ld.param.u64 	%rd12, [_Z12matmul_naivePKfS0_Pfii_param_1];
	ld.param.u64 	%rd10, [_Z12matmul_naivePKfS0_Pfii_param_2];
	ld.param.u32 	%r25, [_Z12matmul_naivePKfS0_Pfii_param_3];
	ld.param.u32 	%r26, [_Z12matmul_naivePKfS0_Pfii_param_4];
	cvta.to.global.u64 	%rd1, %rd12;
	cvta.to.global.u64 	%rd2, %rd11;
	mov.u32 	%r27, %ctaid.y;
	mov.u32 	%r28, %ntid.y;
	mov.u32 	%r29, %tid.y;
	mad.lo.s32 	%r1, %r27, %r28, %r29;
	mov.u32 	%r30, %ctaid.x;
	mov.u32 	%r31, %ntid.x;
	mov.u32 	%r32, %tid.x;
	mad.lo.s32 	%r2, %r30, %r31, %r32;
	max.s32 	%r33, %r1, %r2;
	setp.ge.s32 	%p1, %r33, %r25;
	@%p1 bra 	$L__BB0_15;
	setp.lt.s32 	%p2, %r26, 1;
	mov.f32 	%f111, 0f00000000;
	@%p2 bra 	$L__BB0_14;
	mul.lo.s32 	%r3, %r26, %r1;
	mul.lo.s32 	%r4, %r26, %r2;
	and.b32  	%r5, %r26, 15;
	setp.lt.u32 	%p3, %r26, 16;
	mov.f32 	%f111, 0f00000000;
	mov.b32 	%r44, 0;
	@%p3 bra 	$L__BB0_5;
	and.b32  	%r44, %r26, 2147483632;
	neg.s32 	%r42, %r44;
	mul.wide.u32 	%rd13, %r3, 4;
	add.s64 	%rd14, %rd13, %rd2;
	add.s64 	%rd41, %rd14, 32;
	add.s64 	%rd4, %rd1, 32;
	mov.f32 	%f111, 0f00000000;
	mov.u32 	%r41, %r4;
$L__BB0_4:
	.pragma "nounroll";
	mul.wide.s32 	%rd15, %r41, 4;
	add.s64 	%rd16, %rd4, %rd15;
	ld.global.nc.f32 	%f18, [%rd41+-32];
	ld.global.nc.f32 	%f19, [%rd16+-32];
	fma.rn.f32 	%f20, %f18, %f19, %f111;
	ld.global.nc.f32 	%f21, [%rd41+-28];
	ld.global.nc.f32 	%f22, [%rd16+-28];
	fma.rn.f32 	%f23, %f21, %f22, %f20;
	ld.global.nc.f32 	%f24, [%rd41+-24];
	ld.global.nc.f32 	%f25, [%rd16+-24];
	fma.rn.f32 	%f26, %f24, %f25, %f23;
	ld.global.nc.f32 	%f27, [%rd41+-20];
	ld.global.nc.f32 	%f28, [%rd16+-20];
	fma.rn.f32 	%f29, %f27, %f28, %f26;
	ld.global.nc.f32 	%f30, [%rd41+-16];
	ld.global.nc.f32 	%f31, [%rd16+-16];
	fma.rn.f32 	%f32, %f30, %f31, %f29;
	ld.global.nc.f32 	%f33, [%rd41+-12];
	ld.global.nc.f32 	%f34, [%rd16+-12];
	fma.rn.f32 	%f35, %f33, %f34, %f32;
	ld.global.nc.f32 	%f36, [%rd41+-8];
	ld.global.nc.f32 	%f37, [%rd16+-8];
	fma.rn.f32 	%f38, %f36, %f37, %f35;
	ld.global.nc.f32 	%f39, [%rd41+-4];
	ld.global.nc.f32 	%f40, [%rd16+-4];
	fma.rn.f32 	%f41, %f39, %f40, %f38;
	ld.global.nc.f32 	%f42, [%rd41];
	ld.global.nc.f32 	%f43, [%rd16];
	fma.rn.f32 	%f44, %f42, %f43, %f41;
	ld.global.nc.f32 	%f45, [%rd41+4];
	ld.global.nc.f32 	%f46, [%rd16+4];
	fma.rn.f32 	%f47, %f45, %f46, %f44;
	ld.global.nc.f32 	%f48, [%rd41+8];
	ld.global.nc.f32 	%f49, [%rd16+8];
	fma.rn.f32 	%f50, %f48, %f49, %f47;
	ld.global.nc.f32 	%f51, [%rd41+12];
	ld.global.nc.f32 	%f52, [%rd16+12];
	fma.rn.f32 	%f53, %f51, %f52, %f50;
	ld.global.nc.f32 	%f54, [%rd41+16];
	ld.global.nc.f32 	%f55, [%rd16+16];
	fma.rn.f32 	%f56, %f54, %f55, %f53;
	ld.global.nc.f32 	%f57, [%rd41+20];
	ld.global.nc.f32 	%f58, [%rd16+20];
	fma.rn.f32 	%f59, %f57, %f58, %f56;
	ld.global.nc.f32 	%f60, [%rd41+24];
	ld.global.nc.f32 	%f61, [%rd16+24];
	fma.rn.f32 	%f62, %f60, %f61, %f59;
	ld.global.nc.f32 	%f63, [%rd41+28];
	ld.global.nc.f32 	%f64, [%rd16+28];
	fma.rn.f32 	%f111, %f63, %f64, %f62;
	add.s32 	%r42, %r42, 16;
	add.s64 	%rd41, %rd41, 64;
	add.s32 	%r41, %r41, 16;
	setp.ne.s32 	%p4, %r42, 0;
	@%p4 bra 	$L__BB0_4;
$L__BB0_5:
	setp.eq.s32 	%p5, %r5, 0;
	@%p5 bra 	$L__BB0_14;
	and.b32  	%r13, %r26, 7;
	setp.lt.u32 	%p6, %r5, 8;
	@%p6 bra 	$L__BB0_8;
	add.s32 	%r35, %r44, %r3;
	mul.wide.u32 	%rd17, %r35, 4;
	add.s64 	%rd18, %rd2, %rd17;
	ld.global.nc.f32 	%f66, [%rd18];
	add.s32 	%r36, %r44, %r4;
	mul.wide.s32 	%rd19, %r36, 4;
	add.s64 	%rd20, %rd1, %rd19;
	ld.global.nc.f32 	%f67, [%rd20];
	fma.rn.f32 	%f68, %f66, %f67, %f111;
	cvt.u64.u32 	%rd21, %r3;
	cvt.u64.u32 	%rd22, %r44;
	add.s64 	%rd23, %rd22, %rd21;
	shl.b64 	%rd24, %rd23, 2;
	add.s64 	%rd25, %rd2, %rd24;
	ld.global.nc.f32 	%f69, [%rd25+4];
	ld.global.nc.f32 	%f70, [%rd20+4];
	fma.rn.f32 	%f71, %f69, %f70, %f68;
	ld.global.nc.f32 	%f72, [%rd25+8];
	ld.global.nc.f32 	%f73, [%rd20+8];
	fma.rn.f32 	%f74, %f72, %f73, %f71;
	ld.global.nc.f32 	%f75, [%rd25+12];
	ld.global.nc.f32 	%f76, [%rd20+12];
	fma.rn.f32 	%f77, %f75, %f76, %f74;
	ld.global.nc.f32 	%f78, [%rd25+16];
	ld.global.nc.f32 	%f79, [%rd20+16];
	fma.rn.f32 	%f80, %f78, %f79, %f77;
	ld.global.nc.f32 	%f81, [%rd25+20];
	ld.global.nc.f32 	%f82, [%rd20+20];
	fma.rn.f32 	%f83, %f81, %f82, %f80;
	ld.global.nc.f32 	%f84, [%rd25+24];
	ld.global.nc.f32 	%f85, [%rd20+24];
	fma.rn.f32 	%f86, %f84, %f85, %f83;
	ld.global.nc.f32 	%f87, [%rd25+28];
	ld.global.nc.f32 	%f88, [%rd20+28];
	fma.rn.f32 	%f111, %f87, %f88, %f86;
	add.s32 	%r44, %r44, 8;
$L__BB0_8:
	setp.eq.s32 	%p7, %r13, 0;
	@%p7 bra 	$L__BB0_14;
	and.b32  	%r16, %r26, 3;
	setp.lt.u32 	%p8, %r13, 4;
	@%p8 bra 	$L__BB0_11;
	add.s32 	%r37, %r44, %r3;
	mul.wide.u32 	%rd26, %r37, 4;
	add.s64 	%rd27, %rd2, %rd26;
	ld.global.nc.f32 	%f90, [%rd27];
	add.s32 	%r38, %r44, %r4;
	mul.wide.s32 	%rd28, %r38, 4;
	add.s64 	%rd29, %rd1, %rd28;
	ld.global.nc.f32 	%f91, [%rd29];
	fma.rn.f32 	%f92, %f90, %f91, %f111;
	cvt.u64.u32 	%rd30, %r3;
	cvt.u64.u32 	%rd31, %r44;
	add.s64 	%rd32, %rd31, %rd30;
	shl.b64 	%rd33, %rd32, 2;
	add.s64 	%rd34, %rd2, %rd33;
	ld.global.nc.f32 	%f93, [%rd34+4];
	ld.global.nc.f32 	%f94, [%rd29+4];
	fma.rn.f32 	%f95, %f93, %f94, %f92;
	ld.global.nc.f32 	%f96, [%rd34+8];
	ld.global.nc.f32 	%f97, [%rd29+8];
	fma.rn.f32 	%f98, %f96, %f97, %f95;
	ld.global.nc.f32 	%f99, [%rd34+12];
	ld.global.nc.f32 	%f100, [%rd29+12];
	fma.rn.f32 	%f111, %f99, %f100, %f98;
	add.s32 	%r44, %r44, 4;
$L__BB0_11:
	setp.eq.s32 	%p9, %r16, 0;
	@%p9 bra 	$L__BB0_14;
	add.s32 	%r47, %r44, %r4;
	add.s32 	%r39, %r44, %r3;
	mul.wide.u32 	%rd35, %r39, 4;
	add.s64 	%rd42, %rd2, %rd35;
	neg.s32 	%r46, %r16;
$L__BB0_13:
	.pragma "nounroll";
	mul.wide.s32 	%rd36, %r47, 4;
	add.s64 	%rd37, %rd1, %rd36;
	ld.global.nc.f32 	%f101, [%rd42];
	ld.global.nc.f32 	%f102, [%rd37];
	fma.rn.f32 	%f111, %f101, %f102, %f111;
	add.s32 	%r47, %r47, 1;
	add.s64 	%rd42, %rd42, 4;
	add.s32 	%r46, %r46, 1;
	setp.ne.s32 	%p10, %r46, 0;
	@%p10 bra 	$L__BB0_13;
$L__BB0_14:
	mad.lo.s32 	%r40, %r25, %r1, %r2;
	cvta.to.global.u64 	%rd38, %rd10;
	mul.wide.s32 	%rd39, %r40, 4;
	add.s64 	%rd40, %rd38, %rd39;
	st.global.f32 	[%rd40], %f111;
$L__BB0_15:
	ret;

}
	// .globl	_Z12matmul_tiledPKfS0_Pfii
.visible .entry _Z12matmul_tiledPKfS0_Pfii(
	.param .u64 .ptr .align 1 _Z12matmul_tiledPKfS0_Pfii_param_0,
	.param .u64 .ptr .align 1 _Z12matmul_tiledPKfS0_Pfii_param_1,
	.param .u64 .ptr .align 1 _Z12matmul_tiledPKfS0_Pfii_param_2,
	.param .u32 _Z12matmul_tiledPKfS0_Pfii_param_3,
	.param .u32 _Z12matmul_tiledPKfS0_Pfii_param_4
)
{
	.reg .pred 	%p<60>;
	.reg .b32 	%r<136>;
	.reg .b32 	%f<343>;
	.reg .b64 	%rd<44>;

	ld.param.u64 	%rd8, [_Z12matmul_tiledPKfS0_Pfii_param_0];
	ld.param.u32 	%r44, [_Z12matmul_tiledPKfS0_Pfii_param_3];
	cvta.to.global.u64 	%rd1, %rd8;
	mov.u32 	%r46, %ctaid.y;
	mov.u32 	%r1, %tid.x;
	shl.b32 	%r47, %r46, 5;
	add.s32 	%r2, %r47, %r1;
	setp.ge.s32 	%p1, %r2, %r44;
	@%p1 bra 	$L__BB1_50;
	ld.param.u32 	%r105, [_Z12matmul_tiledPKfS0_Pfii_param_4];
	mul.lo.s32 	%r3, %r105, %r1;
	setp.lt.s32 	%p2, %r105, 1;
	@%p2 bra 	$L__BB1_43;
	ld.param.u32 	%r106, [_Z12matmul_tiledPKfS0_Pfii_param_4];
	mov.u32 	%r4, %tid.y;
	mul.lo.s32 	%r5, %r106, %r2;
	add.s32 	%r6, %r106, -1;
	shr.u32 	%r49, %r6, 6;
	add.s32 	%r7, %r49, 1;
	and.b32  	%r8, %r7, 7;
	setp.lt.u32 	%p3, %r106, 449;
	mov.b32 	%r131, 0;
	@%p3 bra 	$L__BB1_22;
	and.b32  	%r51, %r7, 134217720;
	neg.s32 	%r128, %r51;
	shl.b32 	%r52, %r3, 2;
	shl.b32 	%r53, %r4, 2;
	add.s32 	%r54, %r52, %r53;
	mov.u32 	%r55, shQ;
	add.s32 	%r56, %r54, %r55;
	add.s32 	%r126, %r56, 1024;
	cvt.u64.u32 	%rd9, %r4;
	cvt.u64.u32 	%rd10, %r5;
	add.s64 	%rd11, %rd9, %rd10;
	shl.b64 	%rd12, %rd11, 2;
	add.s64 	%rd13, %rd12, %rd1;
	add.s64 	%rd43, %rd13, 1024;
	add.s32 	%r125, %r4, %r5;
	mov.b32 	%r129, 256;
	mov.u32 	%r127, %r4;
$L__BB1_4:
	.pragma "nounroll";
	ld.param.u32 	%r107, [_Z12matmul_tiledPKfS0_Pfii_param_4];
	setp.gt.u32 	%p4, %r4, 63;
	setp.ge.s32 	%p5, %r127, %r107;
	or.pred  	%p6, %p4, %p5;
	@%p6 bra 	$L__BB1_6;
	mul.wide.u32 	%rd14, %r125, 4;
	add.s64 	%rd15, %rd1, %rd14;
	ld.global.nc.f32 	%f132, [%rd15];
	st.shared.f32 	[%r126+-1024], %f132;
$L__BB1_6:
	ld.param.u32 	%r108, [_Z12matmul_tiledPKfS0_Pfii_param_4];
	setp.gt.u32 	%p7, %r4, 63;
	add.s32 	%r57, %r127, 64;
	setp.ge.s32 	%p8, %r57, %r108;
	or.pred  	%p9, %p7, %p8;
	@%p9 bra 	$L__BB1_8;
	ld.global.nc.f32 	%f133, [%rd43+-768];
	st.shared.f32 	[%r126+-768], %f133;
$L__BB1_8:
	ld.param.u32 	%r109, [_Z12matmul_tiledPKfS0_Pfii_param_4];
	setp.gt.u32 	%p10, %r4, 63;
	add.s32 	%r58, %r127, 128;
	setp.ge.s32 	%p11, %r58, %r109;
	or.pred  	%p12, %p10, %p11;
	@%p12 bra 	$L__BB1_10;
	ld.global.nc.f32 	%f134, [%rd43+-512];
	st.shared.f32 	[%r126+-512], %f134;
$L__BB1_10:
	ld.param.u32 	%r110, [_Z12matmul_tiledPKfS0_Pfii_param_4];
	setp.gt.u32 	%p13, %r4, 63;
	add.s32 	%r59, %r127, 192;
	setp.ge.s32 	%p14, %r59, %r110;
	or.pred  	%p15, %p13, %p14;
	@%p15 bra 	$L__BB1_12;
	ld.global.nc.f32 	%f135, [%rd43+-256];
	st.shared.f32 	[%r126+-256], %f135;
$L__BB1_12:
	ld.param.u32 	%r111, [_Z12matmul_tiledPKfS0_Pfii_param_4];
	setp.gt.u32 	%p16, %r4, 63;
	add.s32 	%r60, %r127, 256;
	setp.ge.s32 	%p17, %r60, %r111;
	or.pred  	%p18, %p16, %p17;
	@%p18 bra 	$L__BB1_14;
	ld.global.nc.f32 	%f136, [%rd43];
	st.shared.f32 	[%r126], %f136;
$L__BB1_14:
	ld.param.u32 	%r112, [_Z12matmul_tiledPKfS0_Pfii_param_4];
	setp.gt.u32 	%p19, %r4, 63;
	add.s32 	%r61, %r127, 320;
	setp.ge.s32 	%p20, %r61, %r112;
	or.pred  	%p21, %p19, %p20;
	@%p21 bra 	$L__BB1_16;
	ld.global.nc.f32 	%f137, [%rd43+256];
	st.shared.f32 	[%r126+256], %f137;
$L__BB1_16:
	ld.param.u32 	%r113, [_Z12matmul_tiledPKfS0_Pfii_param_4];
	setp.gt.u32 	%p22, %r4, 63;
	add.s32 	%r62, %r127, 384;
	setp.ge.s32 	%p23, %r62, %r113;
	or.pred  	%p24, %p22, %p23;
	@%p24 bra 	$L__BB1_18;
	ld.global.nc.f32 	%f138, [%rd43+512];
	st.shared.f32 	[%r126+512], %f138;
$L__BB1_18:
	ld.param.u32 	%r114, [_Z12matmul_tiledPKfS0_Pfii_param_4];
	setp.gt.u32 	%p25, %r4, 63;
	add.s32 	%r63, %r127, 448;
	setp.ge.s32 	%p26, %r63, %r114;
	or.pred  	%p27, %p25, %p26;
	@%p27 bra 	$L__BB1_20;
	ld.global.nc.f32 	%f139, [%rd43+768];
	st.shared.f32 	[%r126+768], %f139;
$L__BB1_20:
	add.s32 	%r129, %r129, 512;
	add.s32 	%r128, %r128, 8;
	add.s32 	%r127, %r127, 512;
	add.s32 	%r126, %r126, 2048;
	add.s64 	%rd43, %rd43, 2048;
	add.s32 	%r125, %r125, 512;
	setp.ne.s32 	%p28, %r128, 0;
	@%p28 bra 	$L__BB1_4;
	add.s32 	%r131, %r129, -256;
$L__BB1_22:
	setp.eq.s32 	%p29, %r8, 0;
	@%p29 bra 	$L__BB1_43;
	shl.b32 	%r64, %r3, 2;
	mov.u32 	%r65, shQ;
	add.s32 	%r24, %r65, %r64;
	setp.lt.u32 	%p30, %r8, 4;
	@%p30 bra 	$L__BB1_33;
	ld.param.u32 	%r115, [_Z12matmul_tiledPKfS0_Pfii_param_4];
	setp.gt.u32 	%p31, %r4, 63;
	add.s32 	%r25, %r131, %r4;
	setp.ge.s32 	%p32, %r25, %r115;
	shl.b32 	%r67, %r25, 2;
	add.s32 	%r26, %r24, %r67;
	or.pred  	%p33, %p31, %p32;
	@%p33 bra 	$L__BB1_26;
	add.s32 	%r68, %r25, %r5;
	mul.wide.u32 	%rd16, %r68, 4;
	add.s64 	%rd17, %rd1, %rd16;
	ld.global.nc.f32 	%f140, [%rd17];
	st.shared.f32 	[%r26], %f140;
$L__BB1_26:
	ld.param.u32 	%r116, [_Z12matmul_tiledPKfS0_Pfii_param_4];
	setp.gt.u32 	%p34, %r4, 63;
	add.s32 	%r69, %r25, 64;
	setp.ge.s32 	%p35, %r69, %r116;
	cvt.u64.u32 	%rd18, %r4;
	cvt.u64.u32 	%rd19, %r131;
	cvt.u64.u32 	%rd20, %r5;
	add.s64 	%rd21, %rd19, %rd18;
	add.s64 	%rd22, %rd21, %rd20;
	shl.b64 	%rd23, %rd22, 2;
	add.s64 	%rd5, %rd1, %rd23;
	or.pred  	%p36, %p34, %p35;
	@%p36 bra 	$L__BB1_28;
	ld.global.nc.f32 	%f141, [%rd5+256];
	st.shared.f32 	[%r26+256], %f141;
$L__BB1_28:
	ld.param.u32 	%r117, [_Z12matmul_tiledPKfS0_Pfii_param_4];
	setp.gt.u32 	%p37, %r4, 63;
	add.s32 	%r70, %r25, 128;
	setp.ge.s32 	%p38, %r70, %r117;
	or.pred  	%p39, %p37, %p38;
	@%p39 bra 	$L__BB1_30;
	ld.global.nc.f32 	%f142, [%rd5+512];
	st.shared.f32 	[%r26+512], %f142;
$L__BB1_30:
	ld.param.u32 	%r118, [_Z12matmul_tiledPKfS0_Pfii_param_4];
	setp.gt.u32 	%p40, %r4, 63;
	add.s32 	%r71, %r25, 192;
	setp.ge.s32 	%p41, %r71, %r118;
	or.pred  	%p42, %p40, %p41;
	@%p42 bra 	$L__BB1_32;
	ld.global.nc.f32 	%f143, [%rd5+768];
	st.shared.f32 	[%r26+768], %f143;
$L__BB1_32:
	add.s32 	%r131, %r131, 256;
$L__BB1_33:
	and.b32  	%r72, %r7, 3;
	setp.eq.s32 	%p43, %r72, 0;
	@%p43 bra 	$L__BB1_43;
	setp.eq.s32 	%p44, %r72, 1;
	@%p44 bra 	$L__BB1_40;
	ld.param.u32 	%r119, [_Z12matmul_tiledPKfS0_Pfii_param_4];
	setp.gt.u32 	%p45, %r4, 63;
	add.s32 	%r29, %r131, %r4;
	setp.ge.s32 	%p46, %r29, %r119;
	shl.b32 	%r74, %r29, 2;
	add.s32 	%r30, %r24, %r74;
	or.pred  	%p47, %p45, %p46;
	@%p47 bra 	$L__BB1_37;
	add.s32 	%r75, %r29, %r5;
	mul.wide.u32 	%rd24, %r75, 4;
	add.s64 	%rd25, %rd1, %rd24;
	ld.global.nc.f32 	%f144, [%rd25];
	st.shared.f32 	[%r30], %f144;
$L__BB1_37:
	ld.param.u32 	%r120, [_Z12matmul_tiledPKfS0_Pfii_param_4];
	setp.gt.u32 	%p48, %r4, 63;
	add.s32 	%r76, %r29, 64;
	setp.ge.s32 	%p49, %r76, %r120;
	or.pred  	%p50, %p48, %p49;
	@%p50 bra 	$L__BB1_39;
	cvt.u64.u32 	%rd26, %r5;
	cvt.u64.u32 	%rd27, %r4;
	cvt.u64.u32 	%rd28, %r131;
	add.s64 	%rd29, %rd28, %rd27;
	add.s64 	%rd30, %rd29, %rd26;
	shl.b64 	%rd31, %rd30, 2;
	add.s64 	%rd32, %rd1, %rd31;
	ld.global.nc.f32 	%f145, [%rd32+256];
	st.shared.f32 	[%r30+256], %f145;
$L__BB1_39:
	add.s32 	%r131, %r131, 128;
$L__BB1_40:
	and.b32  	%r77, %r6, 64;
	setp.ne.s32 	%p51, %r77, 0;
	@%p51 bra 	$L__BB1_43;
	ld.param.u32 	%r121, [_Z12matmul_tiledPKfS0_Pfii_param_4];
	setp.gt.u32 	%p52, %r4, 63;
	add.s32 	%r33, %r131, %r4;
	setp.ge.s32 	%p53, %r33, %r121;
	or.pred  	%p54, %p52, %p53;
	@%p54 bra 	$L__BB1_43;
	add.s32 	%r79, %r33, %r5;
	mul.wide.u32 	%rd33, %r79, 4;
	add.s64 	%rd34, %rd1, %rd33;
	ld.global.nc.f32 	%f146, [%rd34];
	shl.b32 	%r80, %r33, 2;
	add.s32 	%r81, %r24, %r80;
	st.shared.f32 	[%r81], %f146;
$L__BB1_43:
	ld.param.u32 	%r122, [_Z12matmul_tiledPKfS0_Pfii_param_4];
	setp.lt.s32 	%p55, %r122, 1;
	bar.sync 	0;
	mov.u32 	%r82, %ctaid.x;
	shl.b32 	%r83, %r82, 5;
	add.s32 	%r34, %r83, %r1;
	mov.f32 	%f342, 0f00000000;
	@%p55 bra 	$L__BB1_48;
	ld.param.u32 	%r123, [_Z12matmul_tiledPKfS0_Pfii_param_4];
	ld.param.u32 	%r101, [_Z12matmul_tiledPKfS0_Pfii_param_3];
	setp.lt.s32 	%p56, %r34, %r101;
	selp.b32 	%r85, %r34, -1, %p56;
	mul.lo.s32 	%r134, %r85, %r123;
	shl.b32 	%r86, %r3, 2;
	mov.u32 	%r87, shQ;
	add.s32 	%r88, %r86, %r87;
	add.s32 	%r133, %r88, 128;
	mov.f32 	%f342, 0f00000000;
	mov.b32 	%r135, 0;
$L__BB1_45:
	ld.param.u32 	%r102, [_Z12matmul_tiledPKfS0_Pfii_param_3];
	mov.u32 	%r89, %ctaid.x;
	shl.b32 	%r90, %r89, 5;
	mov.u32 	%r91, %tid.x;
	add.s32 	%r92, %r90, %r91;
	setp.ge.s32 	%p57, %r92, %r102;
	mov.f32 	%f278, 0f00000000;
	mov.f32 	%f279, %f278;
	mov.f32 	%f280, %f278;
	mov.f32 	%f281, %f278;
	mov.f32 	%f282, %f278;
	mov.f32 	%f283, %f278;
	mov.f32 	%f284, %f278;
	mov.f32 	%f285, %f278;
	mov.f32 	%f286, %f278;
	mov.f32 	%f287, %f278;
	mov.f32 	%f288, %f278;
	mov.f32 	%f289, %f278;
	mov.f32 	%f290, %f278;
	mov.f32 	%f291, %f278;
	mov.f32 	%f292, %f278;
	mov.f32 	%f293, %f278;
	mov.f32 	%f294, %f278;
	mov.f32 	%f295, %f278;
	mov.f32 	%f296, %f278;
	mov.f32 	%f297, %f278;
	mov.f32 	%f298, %f278;
	mov.f32 	%f299, %f278;
	mov.f32 	%f300, %f278;
	mov.f32 	%f301, %f278;
	mov.f32 	%f302, %f278;
	mov.f32 	%f303, %f278;
	mov.f32 	%f304, %f278;
	mov.f32 	%f305, %f278;
	mov.f32 	%f306, %f278;
	mov.f32 	%f307, %f278;
	mov.f32 	%f308, %f278;
	mov.f32 	%f309, %f278;
	mov.f32 	%f310, %f278;
	mov.f32 	%f311, %f278;
	mov.f32 	%f312, %f278;
	mov.f32 	%f313, %f278;
	mov.f32 	%f314, %f278;
	mov.f32 	%f315, %f278;
	mov.f32 	%f316, %f278;
	mov.f32 	%f317, %f278;
	mov.f32 	%f318, %f278;
	mov.f32 	%f319, %f278;
	mov.f32 	%f320, %f278;
	mov.f32 	%f321, %f278;
	mov.f32 	%f322, %f278;
	mov.f32 	%f323, %f278;
	mov.f32 	%f324, %f278;
	mov.f32 	%f325, %f278;
	mov.f32 	%f326, %f278;
	mov.f32 	%f327, %f278;
	mov.f32 	%f328, %f278;
	mov.f32 	%f329, %f278;
	mov.f32 	%f330, %f278;
	mov.f32 	%f331, %f278;
	mov.f32 	%f332, %f278;
	mov.f32 	%f333, %f278;
	mov.f32 	%f334, %f278;
	mov.f32 	%f335, %f278;
	mov.f32 	%f336, %f278;
	mov.f32 	%f337, %f278;
	mov.f32 	%f338, %f278;
	mov.f32 	%f339, %f278;
	mov.f32 	%f340, %f278;
	mov.f32 	%f341, %f278;
	@%p57 bra 	$L__BB1_47;
	ld.param.u64 	%rd41, [_Z12matmul_tiledPKfS0_Pfii_param_1];
	mul.wide.s32 	%rd35, %r134, 4;
	cvta.to.global.u64 	%rd36, %rd41;
	add.s64 	%rd37, %rd36, %rd35;
	ld.global.nc.f32 	%f341, [%rd37];
	ld.global.nc.f32 	%f340, [%rd37+4];
	ld.global.nc.f32 	%f339, [%rd37+8];
	ld.global.nc.f32 	%f338, [%rd37+12];
	ld.global.nc.f32 	%f337, [%rd37+16];
	ld.global.nc.f32 	%f336, [%rd37+20];
	ld.global.nc.f32 	%f335, [%rd37+24];
	ld.global.nc.f32 	%f334, [%rd37+28];
	ld.global.nc.f32 	%f333, [%rd37+32];
	ld.global.nc.f32 	%f332, [%rd37+36];
	ld.global.nc.f32 	%f331, [%rd37+40];
	ld.global.nc.f32 	%f330, [%rd37+44];
	ld.global.nc.f32 	%f329, [%rd37+48];
	ld.global.nc.f32 	%f328, [%rd37+52];
	ld.global.nc.f32 	%f327, [%rd37+56];
	ld.global.nc.f32 	%f326, [%rd37+60];
	ld.global.nc.f32 	%f325, [%rd37+64];
	ld.global.nc.f32 	%f324, [%rd37+68];
	ld.global.nc.f32 	%f323, [%rd37+72];
	ld.global.nc.f32 	%f322, [%rd37+76];
	ld.global.nc.f32 	%f321, [%rd37+80];
	ld.global.nc.f32 	%f320, [%rd37+84];
	ld.global.nc.f32 	%f319, [%rd37+88];
	ld.global.nc.f32 	%f318, [%rd37+92];
	ld.global.nc.f32 	%f317, [%rd37+96];
	ld.global.nc.f32 	%f316, [%rd37+100];
	ld.global.nc.f32 	%f315, [%rd37+104];
	ld.global.nc.f32 	%f314, [%rd37+108];
	ld.global.nc.f32 	%f313, [%rd37+112];
	ld.global.nc.f32 	%f312, [%rd37+116];
	ld.global.nc.f32 	%f311, [%rd37+120];
	ld.global.nc.f32 	%f310, [%rd37+124];
	ld.global.nc.f32 	%f309, [%rd37+128];
	ld.global.nc.f32 	%f308, [%rd37+132];
	ld.global.nc.f32 	%f307, [%rd37+136];
	ld.global.nc.f32 	%f306, [%rd37+140];
	ld.global.nc.f32 	%f305, [%rd37+144];
	ld.global.nc.f32 	%f304, [%rd37+148];
	ld.global.nc.f32 	%f303, [%rd37+152];
	ld.global.nc.f32 	%f302, [%rd37+156];
	ld.global.nc.f32 	%f301, [%rd37+160];
	ld.global.nc.f32 	%f300, [%rd37+164];
	ld.global.nc.f32 	%f299, [%rd37+168];
	ld.global.nc.f32 	%f298, [%rd37+172];
	ld.global.nc.f32 	%f297, [%rd37+176];
	ld.global.nc.f32 	%f296, [%rd37+180];
	ld.global.nc.f32 	%f295, [%rd37+184];
	ld.global.nc.f32 	%f294, [%rd37+188];
	ld.global.nc.f32 	%f293, [%rd37+192];
	ld.global.nc.f32 	%f292, [%rd37+196];
	ld.global.nc.f32 	%f291, [%rd37+200];
	ld.global.nc.f32 	%f290, [%rd37+204];
	ld.global.nc.f32 	%f289, [%rd37+208];
	ld.global.nc.f32 	%f288, [%rd37+212];
	ld.global.nc.f32 	%f287, [%rd37+216];
	ld.global.nc.f32 	%f286, [%rd37+220];
	ld.global.nc.f32 	%f285, [%rd37+224];
	ld.global.nc.f32 	%f284, [%rd37+228];
	ld.global.nc.f32 	%f283, [%rd37+232];
	ld.global.nc.f32 	%f282, [%rd37+236];
	ld.global.nc.f32 	%f281, [%rd37+240];
	ld.global.nc.f32 	%f280, [%rd37+244];
	ld.global.nc.f32 	%f279, [%rd37+248];
	ld.global.nc.f32 	%f278, [%rd37+252];
$L__BB1_47:
	ld.param.u32 	%r124, [_Z12matmul_tiledPKfS0_Pfii_param_4];
	ld.shared.f32 	%f150, [%r133+-128];
	fma.rn.f32 	%f151, %f150, %f341, %f342;
	ld.shared.f32 	%f152, [%r133+-124];
	fma.rn.f32 	%f153, %f152, %f340, %f151;
	ld.shared.f32 	%f154, [%r133+-120];
	fma.rn.f32 	%f155, %f154, %f339, %f153;
	ld.shared.f32 	%f156, [%r133+-116];
	fma.rn.f32 	%f157, %f156, %f338, %f155;
	ld.shared.f32 	%f158, [%r133+-112];
	fma.rn.f32 	%f159, %f158, %f337, %f157;
	ld.shared.f32 	%f160, [%r133+-108];
	fma.rn.f32 	%f161, %f160, %f336, %f159;
	ld.shared.f32 	%f162, [%r133+-104];
	fma.rn.f32 	%f163, %f162, %f335, %f161;
	ld.shared.f32 	%f164, [%r133+-100];
	fma.rn.f32 	%f165, %f164, %f334, %f163;
	ld.shared.f32 	%f166, [%r133+-96];
	fma.rn.f32 	%f167, %f166, %f333, %f165;
	ld.shared.f32 	%f168, [%r133+-92];
	fma.rn.f32 	%f169, %f168, %f332, %f167;
	ld.shared.f32 	%f170, [%r133+-88];
	fma.rn.f32 	%f171, %f170, %f331, %f169;
	ld.shared.f32 	%f172, [%r133+-84];
	fma.rn.f32 	%f173, %f172, %f330, %f171;
	ld.shared.f32 	%f174, [%r133+-80];
	fma.rn.f32 	%f175, %f174, %f329, %f173;
	ld.shared.f32 	%f176, [%r133+-76];
	fma.rn.f32 	%f177, %f176, %f328, %f175;
	ld.shared.f32 	%f178, [%r133+-72];
	fma.rn.f32 	%f179, %f178, %f327, %f177;
	ld.shared.f32 	%f180, [%r133+-68];
	fma.rn.f32 	%f181, %f180, %f326, %f179;
	ld.shared.f32 	%f182, [%r133+-64];
	fma.rn.f32 	%f183, %f182, %f325, %f181;
	ld.shared.f32 	%f184, [%r133+-60];
	fma.rn.f32 	%f185, %f184, %f324, %f183;
	ld.shared.f32 	%f186, [%r133+-56];
	fma.rn.f32 	%f187, %f186, %f323, %f185;
	ld.shared.f32 	%f188, [%r133+-52];
	fma.rn.f32 	%f189, %f188, %f322, %f187;
	ld.shared.f32 	%f190, [%r133+-48];
	fma.rn.f32 	%f191, %f190, %f321, %f189;
	ld.shared.f32 	%f192, [%r133+-44];
	fma.rn.f32 	%f193, %f192, %f320, %f191;
	ld.shared.f32 	%f194, [%r133+-40];
	fma.rn.f32 	%f195, %f194, %f319, %f193;
	ld.shared.f32 	%f196, [%r133+-36];
	fma.rn.f32 	%f197, %f196, %f318, %f195;
	ld.shared.f32 	%f198, [%r133+-32];
	fma.rn.f32 	%f199, %f198, %f317, %f197;
	ld.shared.f32 	%f200, [%r133+-28];
	fma.rn.f32 	%f201, %f200, %f316, %f199;
	ld.shared.f32 	%f202, [%r133+-24];
	fma.rn.f32 	%f203, %f202, %f315, %f201;
	ld.shared.f32 	%f204, [%r133+-20];
	fma.rn.f32 	%f205, %f204, %f314, %f203;
	ld.shared.f32 	%f206, [%r133+-16];
	fma.rn.f32 	%f207, %f206, %f313, %f205;
	ld.shared.f32 	%f208, [%r133+-12];
	fma.rn.f32 	%f209, %f208, %f312, %f207;
	ld.shared.f32 	%f210, [%r133+-8];
	fma.rn.f32 	%f211, %f210, %f311, %f209;
	ld.shared.f32 	%f212, [%r133+-4];
	fma.rn.f32 	%f213, %f212, %f310, %f211;
	ld.shared.f32 	%f214, [%r133];
	fma.rn.f32 	%f215, %f214, %f309, %f213;
	ld.shared.f32 	%f216, [%r133+4];
	fma.rn.f32 	%f217, %f216, %f308, %f215;
	ld.shared.f32 	%f218, [%r133+8];
	fma.rn.f32 	%f219, %f218, %f307, %f217;
	ld.shared.f32 	%f220, [%r133+12];
	fma.rn.f32 	%f221, %f220, %f306, %f219;
	ld.shared.f32 	%f222, [%r133+16];
	fma.rn.f32 	%f223, %f222, %f305, %f221;
	ld.shared.f32 	%f224, [%r133+20];
	fma.rn.f32 	%f225, %f224, %f304, %f223;
	ld.shared.f32 	%f226, [%r133+24];
	fma.rn.f32 	%f227, %f226, %f303, %f225;
	ld.shared.f32 	%f228, [%r133+28];
	fma.rn.f32 	%f229, %f228, %f302, %f227;
	ld.shared.f32 	%f230, [%r133+32];
	fma.rn.f32 	%f231, %f230, %f301, %f229;
	ld.shared.f32 	%f232, [%r133+36];
	fma.rn.f32 	%f233, %f232, %f300, %f231;
	ld.shared.f32 	%f234, [%r133+40];
	fma.rn.f32 	%f235, %f234, %f299, %f233;
	ld.shared.f32 	%f236, [%r133+44];
	fma.rn.f32 	%f237, %f236, %f298, %f235;
	ld.shared.f32 	%f238, [%r133+48];
	fma.rn.f32 	%f239, %f238, %f297, %f237;
	ld.shared.f32 	%f240, [%r133+52];
	fma.rn.f32 	%f241, %f240, %f296, %f239;
	ld.shared.f32 	%f242, [%r133+56];
	fma.rn.f32 	%f243, %f242, %f295, %f241;
	ld.shared.f32 	%f244, [%r133+60];
	fma.rn.f32 	%f245, %f244, %f294, %f243;
	ld.shared.f32 	%f246, [%r133+64];
	fma.rn.f32 	%f247, %f246, %f293, %f245;
	ld.shared.f32 	%f248, [%r133+68];
	fma.rn.f32 	%f249, %f248, %f292, %f247;
	ld.shared.f32 	%f250, [%r133+72];
	fma.rn.f32 	%f251, %f250, %f291, %f249;
	ld.shared.f32 	%f252, [%r133+76];
	fma.rn.f32 	%f253, %f252, %f290, %f251;
	ld.shared.f32 	%f254, [%r133+80];
	fma.rn.f32 	%f255, %f254, %f289, %f253;
	ld.shared.f32 	%f256, [%r133+84];
	fma.rn.f32 	%f257, %f256, %f288, %f255;
	ld.shared.f32 	%f258, [%r133+88];
	fma.rn.f32 	%f259, %f258, %f287, %f257;
	ld.shared.f32 	%f260, [%r133+92];
	fma.rn.f32 	%f261, %f260, %f286, %f259;
	ld.shared.f32 	%f262, [%r133+96];
	fma.rn.f32 	%f263, %f262, %f285, %f261;
	ld.shared.f32 	%f264, [%r133+100];
	fma.rn.f32 	%f265, %f264, %f284, %f263;
	ld.shared.f32 	%f266, [%r133+104];
	fma.rn.f32 	%f267, %f266, %f283, %f265;
	ld.shared.f32 	%f268, [%r133+108];
	fma.rn.f32 	%f269, %f268, %f282, %f267;
	ld.shared.f32 	%f270, [%r133+112];
	fma.rn.f32 	%f271, %f270, %f281, %f269;
	ld.shared.f32 	%f272, [%r133+116];
	fma.rn.f32 	%f273, %f272, %f280, %f271;
	ld.shared.f32 	%f274, [%r133+120];
	fma.rn.f32 	%f275, %f274, %f279, %f273;
	ld.shared.f32 	%f276, [%r133+124];
	fma.rn.f32 	%f342, %f276, %f278, %f275;
	add.s32 	%r135, %r135, 64;
	add.s32 	%r134, %r134, 64;
	add.s32 	%r133, %r133, 256;
	setp.lt.s32 	%p58, %r135, %r124;
	@%p58 bra 	$L__BB1_45;
$L__BB1_48:
	ld.param.u32 	%r103, [_Z12matmul_tiledPKfS0_Pfii_param_3];
	mov.u32 	%r93, %ctaid.x;
	shl.b32 	%r94, %r93, 5;
	mov.u32 	%r95, %tid.x;
	add.s32 	%r43, %r94, %r95;
	setp.ge.s32 	%p59, %r43, %r103;
	@%p59 bra 	$L__BB1_50;
	ld.param.u32 	%r104, [_Z12matmul_tiledPKfS0_Pfii_param_3];
	ld.param.u64 	%rd42, [_Z12matmul_tiledPKfS0_Pfii_param_2];
	mov.u32 	%r96, %ctaid.y;
	shl.b32 	%r97, %r96, 5;
	add.s32 	%r99, %r97, %r95;
	mad.lo.s32 	%r100, %r104, %r99, %r43;
	cvta.to.global.u64 	%rd38, %rd42;
	mul.wide.s32 	%rd39, %r100, 4;
	add.s64 	%rd40, %rd38, %rd39;
	st.global.f32 	[%rd40], %f342;
$L__BB1_50:
	ret;

}


// ===== COMPILED SASS (sm_100) =====

	.target	sm_100

	.elftype	@"ET_EXEC"


//--------------------- .note.nv.tkinfo           --------------------------
	.section	.note.nv.tkinfo,"",@"SHT_NOTE"
	.sectionflags	@"SHF_NOTE_NV_TKINFO"
	.tkinfo
        /*0018*/ 	.word	0x00000002
        /*0030*/ 	.string	""
        /*0030*/ 	.string	"ptxas"
        /*0030*/ 	.string	"Cuda compilation tools, release 13.0, V13.0.88"
        /*0030*/ 	.string	"Build cuda_13.0.r13.0/compiler.36424714_0"
        /*0030*/ 	.string	"-arch sm_100 -m 64 "



//--------------------- .note.nv.cuinfo           --------------------------
	.section	.note.nv.cuinfo,"",@"SHT_NOTE"
	.sectionflags	@"SHF_NOTE_NV_CUINFO"
        /*0018*/ 	.short	0x0002
        /*001a*/ 	.short	0x0064
        /*001c*/ 	.short	0x0082
	.zero		2


//--------------------- .nv.info                  --------------------------
	.section	.nv.info,"",@"SHT_CUDA_INFO"
	.align	4


	//----- nvinfo : EIATTR_REGCOUNT
	.align		4
        /*0000*/ 	.byte	0x04, 0x2f
        /*0002*/ 	.short	(.L_1 - .L_0)
	.align		4
.L_0:
        /*0004*/ 	.word	index@(_Z12matmul_naivePKfS0_Pfii)
        /*0008*/ 	.word	0x0000001f


	//----- nvinfo : EIATTR_FRAME_SIZE
	.align		4
.L_1:
        /*000c*/ 	.byte	0x04, 0x11
        /*000e*/ 	.short	(.L_3 - .L_2)
	.align		4
.L_2:
        /*0010*/ 	.word	index@(_Z12matmul_naivePKfS0_Pfii)
        /*0014*/ 	.word	0x00000000


	//----- nvinfo : EIATTR_REGCOUNT
	.align		4
.L_3:
        /*0018*/ 	.byte	0x04, 0x2f
        /*001a*/ 	.short	(.L_5 - .L_4)
	.align		4
.L_4:
        /*001c*/ 	.word	index@(_Z12matmul_tiledPKfS0_Pfii)
        /*0020*/ 	.word	0x00000048


	//----- nvinfo : EIATTR_FRAME_SIZE
	.align		4
.L_5:
        /*0024*/ 	.byte	0x04, 0x11
        /*0026*/ 	.short	(.L_7 - .L_6)
	.align		4
.L_6:
        /*0028*/ 	.word	index@(_Z12matmul_tiledPKfS0_Pfii)
        /*002c*/ 	.word	0x00000000


	//----- nvinfo : EIATTR_MIN_STACK_SIZE
	.align		4
.L_7:
        /*0030*/ 	.byte	0x04, 0x12
        /*0032*/ 	.short	(.L_9 - .L_8)
	.align		4
.L_8:
        /*0034*/ 	.word	index@(_Z12matmul_tiledPKfS0_Pfii)
        /*0038*/ 	.word	0x00000000


	//----- nvinfo : EIATTR_MIN_STACK_SIZE
	.align		4
.L_9:
        /*003c*/ 	.byte	0x04, 0x12
        /*003e*/ 	.short	(.L_11 - .L_10)
	.align		4
.L_10:
        /*0040*/ 	.word	index@(_Z12matmul_naivePKfS0_Pfii)
        /*0044*/ 	.word	0x00000000
.L_11:


//--------------------- .nv.compat                --------------------------
	.section	.nv.compat,"",@"SHT_CUDA_COMPAT_INFO"
	.align	4
        /*0000*/ 	.byte	0x02, 0x09, 0x00, 0x00, 0x02, 0x02, 0x01, 0x00, 0x02, 0x05, 0x05, 0x00, 0x03, 0x07, 0x01, 0x01
        /*0010*/ 	.byte	0x02, 0x03, 0x00, 0x00, 0x02, 0x06, 0x01, 0x00, 0x04, 0x0b, 0x08, 0x00, 0x09, 0x00, 0x00, 0x00
        /*0020*/ 	.byte	0x00, 0x00, 0x00, 0x00


//--------------------- .nv.info._Z12matmul_tiledPKfS0_Pfii --------------------------
	.section	.nv.info._Z12matmul_tiledPKfS0_Pfii,"",@"SHT_CUDA_INFO"
	.sectionflags	@""
	.align	4


	//----- nvinfo : EIATTR_CUDA_API_VERSION
	.align		4
        /*0000*/ 	.byte	0x04, 0x37
        /*0002*/ 	.short	(.L_13 - .L_12)
.L_12:
        /*0004*/ 	.word	0x00000082


	//----- nvinfo : EIATTR_KPARAM_INFO
	.align		4
.L_13:
        /*0008*/ 	.byte	0x04, 0x17
        /*000a*/ 	.short	(.L_15 - .L_14)
.L_14:
        /*000c*/ 	.word	0x00000000
        /*0010*/ 	.short	0x0004
        /*0012*/ 	.short	0x001c
        /*0014*/ 	.byte	0x00, 0xf0, 0x11, 0x00


	//----- nvinfo : EIATTR_KPARAM_INFO
	.align		4
.L_15:
        /*0018*/ 	.byte	0x04, 0x17
        /*001a*/ 	.short	(.L_17 - .L_16)
.L_16:
        /*001c*/ 	.word	0x00000000
        /*0020*/ 	.short	0x0003
        /*0022*/ 	.short	0x0018
        /*0024*/ 	.byte	0x00, 0xf0, 0x11, 0x00


	//----- nvinfo : EIATTR_KPARAM_INFO
	.align		4
.L_17:
        /*0028*/ 	.byte	0x04, 0x17
        /*002a*/ 	.short	(.L_19 - .L_18)
.L_18:
        /*002c*/ 	.word	0x00000000
        /*0030*/ 	.short	0x0002
        /*0032*/ 	.short	0x0010
        /*0034*/ 	.byte	0x00, 0xf5, 0x21, 0x00


	//----- nvinfo : EIATTR_KPARAM_INFO
	.align		4
.L_19:
        /*0038*/ 	.byte	0x04, 0x17
        /*003a*/ 	.short	(.L_21 - .L_20)
.L_20:
        /*003c*/ 	.word	0x00000000
        /*0040*/ 	.short	0x0001
        /*0042*/ 	.short	0x0008
        /*0044*/ 	.byte	0x00, 0xf5, 0x21, 0x00


	//----- nvinfo : EIATTR_KPARAM_INFO
	.align		4
.L_21:
        /*0048*/ 	.byte	0x04, 0x17
        /*004a*/ 	.short	(.L_23 - .L_22)
.L_22:
        /*004c*/ 	.word	0x00000000
        /*0050*/ 	.short	0x0000
        /*0052*/ 	.short	0x0000
        /*0054*/ 	.byte	0x00, 0xf5, 0x21, 0x00


	//----- nvinfo : EIATTR_SPARSE_MMA_MASK
	.align		4
.L_23:
        /*0058*/ 	.byte	0x03, 0x50
        /*005a*/ 	.short	0x0000


	//----- nvinfo : EIATTR_MAXREG_COUNT
	.align		4
        /*005c*/ 	.byte	0x03, 0x1b
        /*005e*/ 	.short	0x00ff


	//----- nvinfo : EIATTR_NUM_BARRIERS
	.align		4
        /*0060*/ 	.byte	0x02, 0x4c
        /*0062*/ 	.byte	0x01
	.zero		1


	//----- nvinfo : EIATTR_MERCURY_ISA_VERSION
	.align		4
        /*0064*/ 	.byte	0x03, 0x5f
        /*0066*/ 	.short	0x0101


	//----- nvinfo : EIATTR_VRC_CTA_INIT_COUNT
	.align		4
        /*0068*/ 	.byte	0x02, 0x4a
	.zero		1
	.zero		1


	//----- nvinfo : EIATTR_EXIT_INSTR_OFFSETS
	.align		4
        /*006c*/ 	.byte	0x04, 0x1c
        /*006e*/ 	.short	(.L_25 - .L_24)


	//   ....[0]....
.L_24:
        /*0070*/ 	.word	0x00000060


	//   ....[1]....
        /*0074*/ 	.word	0x00001ab0


	//   ....[2]....
        /*0078*/ 	.word	0x00001b20


	//----- nvinfo : EIATTR_CRS_STACK_SIZE
	.align		4
.L_25:
        /*007c*/ 	.byte	0x04, 0x1e
        /*007e*/ 	.short	(.L_27 - .L_26)
.L_26:
        /*0080*/ 	.word	0x00000000


	//----- nvinfo : EIATTR_CBANK_PARAM_SIZE
	.align		4
.L_27:
        /*0084*/ 	.byte	0x03, 0x19
        /*0086*/ 	.short	0x0020


	//----- nvinfo : EIATTR_PARAM_CBANK
	.align		4
        /*0088*/ 	.byte	0x04, 0x0a
        /*008a*/ 	.short	(.L_29 - .L_28)
	.align		4
.L_28:
        /*008c*/ 	.word	index@(.nv.constant0._Z12matmul_tiledPKfS0_Pfii)
        /*0090*/ 	.short	0x0380
        /*0092*/ 	.short	0x0020


	//----- nvinfo : EIATTR_SW_WAR
	.align		4
.L_29:
        /*0094*/ 	.byte	0x04, 0x36
        /*0096*/ 	.short	(.L_31 - .L_30)
.L_30:
        /*0098*/ 	.word	0x00000008
.L_31:


//--------------------- .nv.info._Z12matmul_naivePKfS0_Pfii --------------------------
	.section	.nv.info._Z12matmul_naivePKfS0_Pfii,"",@"SHT_CUDA_INFO"
	.sectionflags	@""
	.align	4


	//----- nvinfo : EIATTR_CUDA_API_VERSION
	.align		4
        /*0000*/ 	.byte	0x04, 0x37
        /*0002*/ 	.short	(.L_33 - .L_32)
.L_32:
        /*0004*/ 	.word	0x00000082


	//----- nvinfo : EIATTR_KPARAM_INFO
	.align		4
.L_33:
        /*0008*/ 	.byte	0x04, 0x17
        /*000a*/ 	.short	(.L_35 - .L_34)
.L_34:
        /*000c*/ 	.word	0x00000000
        /*0010*/ 	.short	0x0004
        /*0012*/ 	.short	0x001c
        /*0014*/ 	.byte	0x00, 0xf0, 0x11, 0x00


	//----- nvinfo : EIATTR_KPARAM_INFO
	.align		4
.L_35:
        /*0018*/ 	.byte	0x04, 0x17
        /*001a*/ 	.short	(.L_37 - .L_36)
.L_36:
        /*001c*/ 	.word	0x00000000
        /*0020*/ 	.short	0x0003
        /*0022*/ 	.short	0x0018
        /*0024*/ 	.byte	0x00, 0xf0, 0x11, 0x00


	//----- nvinfo : EIATTR_KPARAM_INFO
	.align		4
.L_37:
        /*0028*/ 	.byte	0x04, 0x17
        /*002a*/ 	.short	(.L_39 - .L_38)
.L_38:
        /*002c*/ 	.word	0x00000000
        /*0030*/ 	.short	0x0002
        /*0032*/ 	.short	0x0010
        /*0034*/ 	.byte	0x00, 0xf5, 0x21, 0x00


	//----- nvinfo : EIATTR_KPARAM_INFO
	.align		4
.L_39:
        /*0038*/ 	.byte	0x04, 0x17
        /*003a*/ 	.short	(.L_41 - .L_40)
.L_40:
        /*003c*/ 	.word	0x00000000
        /*0040*/ 	.short	0x0001
        /*0042*/ 	.short	0x0008
        /*0044*/ 	.byte	0x00, 0xf5, 0x21, 0x00


	//----- nvinfo : EIATTR_KPARAM_INFO
	.align		4
.L_41:
        /*0048*/ 	.byte	0x04, 0x17
        /*004a*/ 	.short	(.L_43 - .L_42)
.L_42:
        /*004c*/ 	.word	0x00000000
        /*0050*/ 	.short	0x0000
        /*0052*/ 	.short	0x0000
        /*0054*/ 	.byte	0x00, 0xf5, 0x21, 0x00


	//----- nvinfo : EIATTR_SPARSE_MMA_MASK
	.align		4
.L_43:
        /*0058*/ 	.byte	0x03, 0x50
        /*005a*/ 	.short	0x0000


	//----- nvinfo : EIATTR_MAXREG_COUNT
	.align		4
        /*005c*/ 	.byte	0x03, 0x1b
        /*005e*/ 	.short	0x00ff


	//----- nvinfo : EIATTR_MERCURY_ISA_VERSION
	.align		4
        /*0060*/ 	.byte	0x03, 0x5f
        /*0062*/ 	.short	0x0101


	//----- nvinfo : EIATTR_VRC_CTA_INIT_COUNT
	.align		4
        /*0064*/ 	.byte	0x02, 0x4a
	.zero		1
	.zero		1


	//----- nvinfo : EIATTR_EXIT_INSTR_OFFSETS
	.align		4
        /*0068*/ 	.byte	0x04, 0x1c
        /*006a*/ 	.short	(.L_45 - .L_44)


	//   ....[0]....
.L_44:
        /*006c*/ 	.word	0x000000c0


	//   ....[1]....
        /*0070*/ 	.word	0x00000bd0


	//----- nvinfo : EIATTR_CBANK_PARAM_SIZE
	.align		4
.L_45:
        /*0074*/ 	.byte	0x03, 0x19
        /*0076*/ 	.short	0x0020


	//----- nvinfo : EIATTR_PARAM_CBANK
	.align		4
        /*0078*/ 	.byte	0x04, 0x0a
        /*007a*/ 	.short	(.L_47 - .L_46)
	.align		4
.L_46:
        /*007c*/ 	.word	index@(.nv.constant0._Z12matmul_naivePKfS0_Pfii)
        /*0080*/ 	.short	0x0380
        /*0082*/ 	.short	0x0020


	//----- nvinfo : EIATTR_SW_WAR
	.align		4
.L_47:
        /*0084*/ 	.byte	0x04, 0x36
        /*0086*/ 	.short	(.L_49 - .L_48)
.L_48:
        /*0088*/ 	.word	0x00000008
.L_49:


//--------------------- .nv.callgraph             --------------------------
	.section	.nv.callgraph,"",@"SHT_CUDA_CALLGRAPH"
	.align	4
	.sectionentsize	8
	.align		4
        /*0000*/ 	.word	0x00000000
	.align		4
        /*0004*/ 	.word	0xffffffff
	.align		4
        /*0008*/ 	.word	0x00000000
	.align		4
        /*000c*/ 	.word	0xfffffffe
	.align		4
        /*0010*/ 	.word	0x00000000
	.align		4
        /*0014*/ 	.word	0xfffffffd
	.align		4
        /*0018*/ 	.word	0x00000000
	.align		4
        /*001c*/ 	.word	0xfffffffc


//--------------------- .text._Z12matmul_tiledPKfS0_Pfii --------------------------
	.section	.text._Z12matmul_tiledPKfS0_Pfii,"ax",@progbits
	.align	128
        .global         _Z12matmul_tiledPKfS0_Pfii
        .type           _Z12matmul_tiledPKfS0_Pfii,@function
        .size           _Z12matmul_tiledPKfS0_Pfii,(.L_x_18 - _Z12matmul_tiledPKfS0_Pfii)
        .other          _Z12matmul_tiledPKfS0_Pfii,@"STO_CUDA_ENTRY STV_DEFAULT"
_Z12matmul_tiledPKfS0_Pfii:
.text._Z12matmul_tiledPKfS0_Pfii:
[----:B------:R-:W-:Y:S01]  /*0000*/  LDC R1, c[0x0][0x37c] ;  /* 0x0000df00ff017b82 */ /* 0x000fe20000000800 */
[----:B------:R-:W0:Y:S01]  /*0010*/  S2R R3, SR_CTAID.Y ;  /* 0x0000000000037919 */ /* 0x000e220000002600 */
[----:B------:R-:W1:Y:S01]  /*0020*/  LDCU UR4, c[0x0][0x398] ;  /* 0x00007300ff0477ac */ /* 0x000e620008000800 */
[----:B------:R-:W0:Y:S02]  /*0030*/  S2R R2, SR_TID.X ;  /* 0x0000000000027919 */ /* 0x000e240000002100 */
[----:B0-----:R-:W-:-:S05]  /*0040*/  IMAD R3, R3, 0x20, R2 ;  /* 0x0000002003037824 */ /* 0x001fca00078e0202 */
[----:B-1----:R-:W-:-:S13]  /*0050*/  ISETP.GE.AND P0, PT, R3, UR4, PT ;  /* 0x0000000403007c0c */ /* 0x002fda000bf06270 */
[----:B------:R-:W-:Y:S05]  /*0060*/  @P0 EXIT ;  /* 0x000000000000094d */ /* 0x000fea0003800000 */
[----:B------:R-:W0:Y:S01]  /*0070*/  LDCU UR7, c[0x0][0x39c] ;  /* 0x00007380ff0777ac */ /* 0x000e220008000800 */
[----:B------:R-:W1:Y:S01]  /*0080*/  LDCU.64 UR12, c[0x0][0x358] ;  /* 0x00006b00ff0c77ac */ /* 0x000e620008000a00 */
[----:B0-----:R-:W-:Y:S02]  /*0090*/  UISETP.GE.AND UP0, UPT, UR7, 0x1, UPT ;  /* 0x000000010700788c */ /* 0x001fe4000bf06270 */
[----:B------:R-:W-:-:S07]  /*00a0*/  IMAD R0, R2, UR7, RZ ;  /* 0x0000000702007c24 */ /* 0x000fce000f8e02ff */
[----:B-1----:R-:W-:Y:S05]  /*00b0*/  BRA.U !UP0, `(.L_x_0) ;  /* 0x0000000908707547 */ /* 0x002fea000b800000 */
[----:B------:R-:W0:Y:S01]  /*00c0*/  S2R R4, SR_TID.Y ;  /* 0x0000000000047919 */ /* 0x000e220000002200 */
[----:B------:R-:W-:Y:S02]  /*00d0*/  UISETP.GE.U32.AND UP0, UPT, UR7, 0x1c1, UPT ;  /* 0x000001c10700788c */ /* 0x000fe4000bf06070 */
[----:B------:R-:W-:Y:S01]  /*00e0*/  IMAD R3, R3, UR7, RZ ;  /* 0x0000000703037c24 */ /* 0x000fe2000f8e02ff */
[----:B------:R-:W-:Y:S01]  /*00f0*/  UIADD3 UR9, UPT, UPT, UR7, -0x1, URZ ;  /* 0xffffffff07097890 */ /* 0x000fe2000fffe0ff */
[----:B------:R-:W-:-:S03]  /*0100*/  UMOV UR4, URZ ;  /* 0x000000ff00047c82 */ /* 0x000fc60008000000 */
[----:B------:R-:W-:-:S04]  /*0110*/  ULEA.HI UR5, UR9, 0x1, URZ, 0x1a ;  /* 0x0000000109057891 */ /* 0x000fc8000f8fd0ff */
[----:B------:R-:W-:Y:S01]  /*0120*/  ULOP3.LUT UR10, UR5, 0x7, URZ, 0xc0, !UPT ;  /* 0x00000007050a7892 */ /* 0x000fe2000f8ec0ff */
[----:B------:R-:W-:Y:S11]  /*0130*/  BRA.U !UP0, `(.L_x_1) ;  /* 0x0000000508207547 */ /* 0x000ff6000b800000 */
[----:B------:R-:W1:Y:S01]  /*0140*/  S2UR UR6, SR_CgaCtaId ;  /* 0x00000000000679c3 */ /* 0x000e620000008800 */
[----:B------:R-:W2:Y:S01]  /*0150*/  LDCU.64 UR14, c[0x0][0x380] ;  /* 0x00007000ff0e77ac */ /* 0x000ea20008000a00 */
[CC--:B0-----:R-:W-:Y:S01]  /*0160*/  IADD3 R24, P0, PT, R3.reuse, R4.reuse, RZ ;  /* 0x0000000403187210 */ /* 0x0c1fe20007f1e0ff */
[--C-:B------:R-:W-:Y:S01]  /*0170*/  IMAD.IADD R9, R3, 0x1, R4.reuse ;  /* 0x0000000103097824 */ /* 0x100fe200078e0204 */
[----:B------:R-:W-:Y:S01]  /*0180*/  IADD3 R5, PT, PT, R0, R4, RZ ;  /* 0x0000000400057210 */ /* 0x000fe20007ffe0ff */
[----:B------:R-:W-:Y:S01]  /*0190*/  UMOV UR4, 0x400 ;  /* 0x0000040000047882 */ /* 0x000fe20000000000 */
[----:B------:R-:W-:Y:S01]  /*01a0*/  IMAD.MOV.U32 R8, RZ, RZ, R4 ;  /* 0x000000ffff087224 */ /* 0x000fe200078e0004 */
[----:B------:R-:W0:Y:S01]  /*01b0*/  LDCU UR7, c[0x0][0x39c] ;  /* 0x00007380ff0777ac */ /* 0x000e220008000800 */
[----:B------:R-:W-:Y:S01]  /*01c0*/  IMAD.X R7, RZ, RZ, RZ, P0 ;  /* 0x000000ffff077224 */ /* 0x000fe200000e06ff */
[----:B--2---:R-:W-:-:S04]  /*01d0*/  LEA R13, P0, R24, UR14, 0x2 ;  /* 0x0000000e180d7c11 */ /* 0x004fc8000f8010ff */
[----:B------:R-:W-:Y:S01]  /*01e0*/  LEA.HI.X R24, R24, UR15, R7, 0x2, P0 ;  /* 0x0000000f18187c11 */ /* 0x000fe200080f1407 */
[----:B-1----:R-:W-:Y:S01]  /*01f0*/  ULEA UR6, UR6, UR4, 0x18 ;  /* 0x0000000406067291 */ /* 0x002fe2000f8ec0ff */
[----:B------:R-:W-:Y:S01]  /*0200*/  IADD3 R13, P0, PT, R13, 0x400, RZ ;  /* 0x000004000d0d7810 */ /* 0x000fe20007f1e0ff */
[----:B------:R-:W-:-:S03]  /*0210*/  ULOP3.LUT UR4, UR5, 0x7fffff8, URZ, 0xc0, !UPT ;  /* 0x07fffff805047892 */ /* 0x000fc6000f8ec0ff */
[----:B------:R-:W-:Y:S01]  /*0220*/  IADD3.X R24, PT, PT, RZ, R24, RZ, P0, !PT ;  /* 0x00000018ff187210 */ /* 0x000fe200007fe4ff */
[----:B------:R-:W-:Y:S01]  /*0230*/  UIADD3 UR4, UPT, UPT, -UR4, URZ, URZ ;  /* 0x000000ff04047290 */ /* 0x000fe2000fffe1ff */
[----:B------:R-:W-:Y:S01]  /*0240*/  LEA R5, R5, UR6, 0x2 ;  /* 0x0000000605057c11 */ /* 0x000fe2000f8e10ff */
[----:B------:R-:W-:-:S04]  /*0250*/  UMOV UR6, 0x100 ;  /* 0x0000010000067882 */ /* 0x000fc80000000000 */
[----:B0-----:R-:W-:-:S07]  /*0260*/  VIADD R5, R5, 0x400 ;  /* 0x0000040005057836 */ /* 0x001fce0000000000 */
.L_x_2:
[----:B------:R-:W-:-:S04]  /*0270*/  ISETP.GE.AND P0, PT, R8, UR7, PT ;  /* 0x0000000708007c0c */ /* 0x000fc8000bf06270 */
[----:B------:R-:W-:-:S13]  /*0280*/  ISETP.GT.U32.OR P3, PT, R4, 0x3f, P0 ;  /* 0x0000003f0400780c */ /* 0x000fda0000764470 */
[----:B------:R-:W0:Y:S02]  /*0290*/  @!P3 LDC.64 R6, c[0x0][0x380] ;  /* 0x0000e000ff06bb82 */ /* 0x000e240000000a00 */
[----:B0-----:R-:W-:-:S06]  /*02a0*/  @!P3 IMAD.WIDE.U32 R6, R9, 0x4, R6 ;  /* 0x000000040906b825 */ /* 0x001fcc00078e0006 */
[----:B------:R0:W2:Y:S01]  /*02b0*/  @!P3 LDG.E.CONSTANT R6, desc[UR12][R6.64] ;  /* 0x0000000c0606b981 */ /* 0x0000a2000c1e9900 */
[C---:B------:R-:W-:Y:S01]  /*02c0*/  VIADD R10, R8.reuse, 0x40 ;  /* 0x00000040080a7836 */ /* 0x040fe20000000000 */
[C---:B------:R-:W-:Y:S01]  /*02d0*/  IADD3 R11, PT, PT, R8.reuse, 0x80, RZ ;  /* 0x00000080080b7810 */ /* 0x040fe20007ffe0ff */
[----:B------:R-:W-:-:S03]  /*02e0*/  VIADD R12, R8, 0xc0 ;  /* 0x000000c0080c7836 */ /* 0x000fc60000000000 */
[----:B------:R-:W-:Y:S01]  /*02f0*/  ISETP.GE.AND P4, PT, R10, UR7, PT ;  /* 0x000000070a007c0c */ /* 0x000fe2000bf86270 */
[----:B------:R-:W-:Y:S01]  /*0300*/  VIADD R10, R8, 0x100 ;  /* 0x00000100080a7836 */ /* 0x000fe20000000000 */
[----:B------:R-:W-:Y:S01]  /*0310*/  ISETP.GE.AND P6, PT, R12, UR7, PT ;  /* 0x000000070c007c0c */ /* 0x000fe2000bfc6270 */
[C---:B------:R-:W-:Y:S01]  /*0320*/  VIADD R12, R8.reuse, 0x180 ;  /* 0x00000180080c7836 */ /* 0x040fe20000000000 */
[----:B------:R-:W-:Y:S01]  /*0330*/  ISETP.GE.AND P5, PT, R11, UR7, PT ;  /* 0x000000070b007c0c */ /* 0x000fe2000bfa6270 */
[C---:B0-----:R-:W-:Y:S01]  /*0340*/  VIADD R7, R8.reuse, 0x1c0 ;  /* 0x000001c008077836 */ /* 0x041fe20000000000 */
[----:B------:R-:W-:Y:S02]  /*0350*/  IADD3 R11, PT, PT, R8, 0x140, RZ ;  /* 0x00000140080b7810 */ /* 0x000fe40007ffe0ff */
[----:B------:R-:W-:Y:S02]  /*0360*/  ISETP.GE.AND P0, PT, R10, UR7, PT ;  /* 0x000000070a007c0c */ /* 0x000fe4000bf06270 */
[----:B------:R-:W-:-:S02]  /*0370*/  ISETP.GE.AND P1, PT, R11, UR7, PT ;  /* 0x000000070b007c0c */ /* 0x000fc4000bf26270 */
[----:B------:R-:W-:Y:S02]  /*0380*/  ISETP.GE.AND P2, PT, R12, UR7, PT ;  /* 0x000000070c007c0c */ /* 0x000fe4000bf46270 */
[C---:B------:R-:W-:Y:S02]  /*0390*/  ISETP.GT.U32.OR P0, PT, R4.reuse, 0x3f, P0 ;  /* 0x0000003f0400780c */ /* 0x040fe40000704470 */
[C---:B------:R-:W-:Y:S02]  /*03a0*/  ISETP.GT.U32.OR P4, PT, R4.reuse, 0x3f, P4 ;  /* 0x0000003f0400780c */ /* 0x040fe40002784470 */
[C---:B------:R-:W-:Y:S02]  /*03b0*/  ISETP.GT.U32.OR P5, PT, R4.reuse, 0x3f, P5 ;  /* 0x0000003f0400780c */ /* 0x040fe40002fa4470 */
[C---:B------:R-:W-:Y:S02]  /*03c0*/  ISETP.GT.U32.OR P6, PT, R4.reuse, 0x3f, P6 ;  /* 0x0000003f0400780c */ /* 0x040fe400037c4470 */
[----:B------:R-:W-:-:S02]  /*03d0*/  ISETP.GT.U32.OR P1, PT, R4, 0x3f, P1 ;  /* 0x0000003f0400780c */ /* 0x000fc40000f24470 */
[----:B------:R-:W-:Y:S01]  /*03e0*/  ISETP.GT.U32.OR P2, PT, R4, 0x3f, P2 ;  /* 0x0000003f0400780c */ /* 0x000fe20001744470 */
[----:B--2---:R0:W-:Y:S01]  /*03f0*/  @!P3 STS [R5+-0x400], R6 ;  /* 0xfffc00060500b388 */ /* 0x0041e20000000800 */
[----:B------:R-:W-:Y:S01]  /*0400*/  ISETP.GE.AND P3, PT, R7, UR7, PT ;  /* 0x0000000707007c0c */ /* 0x000fe2000bf66270 */
[----:B------:R-:W-:-:S03]  /*0410*/  IMAD.MOV.U32 R7, RZ, RZ, R24 ;  /* 0x000000ffff077224 */ /* 0x000fc600078e0018 */
[----:B------:R-:W-:Y:S02]  /*0420*/  ISETP.GT.U32.OR P3, PT, R4, 0x3f, P3 ;  /* 0x0000003f0400780c */ /* 0x000fe40001f64470 */
[----:B0-----:R-:W-:-:S05]  /*0430*/  MOV R6, R13 ;  /* 0x0000000d00067202 */ /* 0x001fca0000000f00 */
[----:B------:R-:W2:Y:S04]  /*0440*/  @!P0 LDG.E.CONSTANT R16, desc[UR12][R6.64] ;  /* 0x0000000c06108981 */ /* 0x000ea8000c1e9900 */
[----:B------:R-:W3:Y:S04]  /*0450*/  @!P4 LDG.E.CONSTANT R10, desc[UR12][R6.64+-0x300] ;  /* 0xfffd000c060ac981 */ /* 0x000ee8000c1e9900 */
[----:B------:R-:W4:Y:S04]  /*0460*/  @!P5 LDG.E.CONSTANT R12, desc[UR12][R6.64+-0x200] ;  /* 0xfffe000c060cd981 */ /* 0x000f28000c1e9900 */
[----:B------:R-:W5:Y:S04]  /*0470*/  @!P6 LDG.E.CONSTANT R14, desc[UR12][R6.64+-0x100] ;  /* 0xffff000c060ee981 */ /* 0x000f68000c1e9900 */
[----:B------:R-:W5:Y:S04]  /*0480*/  @!P1 LDG.E.CONSTANT R18, desc[UR12][R6.64+0x100] ;  /* 0x0001000c06129981 */ /* 0x000f68000c1e9900 */
[----:B------:R-:W5:Y:S04]  /*0490*/  @!P2 LDG.E.CONSTANT R20, desc[UR12][R6.64+0x200] ;  /* 0x0002000c0614a981 */ /* 0x000f68000c1e9900 */
[----:B------:R-:W5:Y:S01]  /*04a0*/  @!P3 LDG.E.CONSTANT R22, desc[UR12][R6.64+0x300] ;  /* 0x0003000c0616b981 */ /* 0x000f62000c1e9900 */
[----:B------:R-:W-:-:S04]  /*04b0*/  UIADD3 UR4, UPT, UPT, UR4, 0x8, URZ ;  /* 0x0000000804047890 */ /* 0x000fc8000fffe0ff */
[----:B------:R-:W-:Y:S01]  /*04c0*/  UISETP.NE.AND UP0, UPT, UR4, URZ, UPT ;  /* 0x000000ff0400728c */ /* 0x000fe2000bf05270 */
[----:B------:R-:W-:Y:S01]  /*04d0*/  VIADD R8, R8, 0x200 ;  /* 0x0000020008087836 */ /* 0x000fe20000000000 */
[----:B------:R-:W-:Y:S01]  /*04e0*/  IADD3 R9, PT, PT, R9, 0x200, RZ ;  /* 0x0000020009097810 */ /* 0x000fe20007ffe0ff */
[----:B------:R-:W-:Y:S01]  /*04f0*/  UIADD3 UR6, UPT, UPT, UR6, 0x200, URZ ;  /* 0x0000020006067890 */ /* 0x000fe2000fffe0ff */
[----:B--2---:R-:W-:Y:S01]  /*0500*/  @!P0 STS [R5], R16 ;  /* 0x0000001005008388 */ /* 0x004fe20000000800 */
[----:B------:R-:W-:-:S03]  /*0510*/  IADD3 R13, P0, PT, R6, 0x800, RZ ;  /* 0x00000800060d7810 */ /* 0x000fc60007f1e0ff */
[----:B---3--:R-:W-:Y:S01]  /*0520*/  @!P4 STS [R5+-0x300], R10 ;  /* 0xfffd000a0500c388 */ /* 0x008fe20000000800 */
[----:B------:R-:W-:-:S03]  /*0530*/  IADD3.X R24, PT, PT, RZ, R7, RZ, P0, !PT ;  /* 0x00000007ff187210 */ /* 0x000fc600007fe4ff */
[----:B----4-:R-:W-:Y:S04]  /*0540*/  @!P5 STS [R5+-0x200], R12 ;  /* 0xfffe000c0500d388 */ /* 0x010fe80000000800 */
[----:B-----5:R-:W-:Y:S04]  /*0550*/  @!P6 STS [R5+-0x100], R14 ;  /* 0xffff000e0500e388 */ /* 0x020fe80000000800 */
[----:B------:R-:W-:Y:S04]  /*0560*/  @!P1 STS [R5+0x100], R18 ;  /* 0x0001001205009388 */ /* 0x000fe80000000800 */
[----:B------:R-:W-:Y:S04]  /*0570*/  @!P2 STS [R5+0x200], R20 ;  /* 0x000200140500a388 */ /* 0x000fe80000000800 */
[----:B------:R0:W-:Y:S02]  /*0580*/  @!P3 STS [R5+0x300], R22 ;  /* 0x000300160500b388 */ /* 0x0001e40000000800 */
[----:B0-----:R-:W-:Y:S01]  /*0590*/  VIADD R5, R5, 0x800 ;  /* 0x0000080005057836 */ /* 0x001fe20000000000 */
[----:B------:R-:W-:Y:S06]  /*05a0*/  BRA.U UP0, `(.L_x_2) ;  /* 0xfffffffd00307547 */ /* 0x000fec000b83ffff */
[----:B------:R-:W-:-:S12]  /*05b0*/  UIADD3 UR4, UPT, UPT, UR6, -0x100, URZ ;  /* 0xffffff0006047890 */ /* 0x000fd8000fffe0ff */
.L_x_1:
[----:B------:R-:W-:-:S09]  /*05c0*/  UISETP.NE.AND UP0, UPT, UR10, URZ, UPT ;  /* 0x000000ff0a00728c */ /* 0x000fd2000bf05270 */
[----:B------:R-:W-:Y:S05]  /*05d0*/  BRA.U !UP0, `(.L_x_0) ;  /* 0x0000000508287547 */ /* 0x000fea000b800000 */
[----:B------:R-:W1:Y:S01]  /*05e0*/  S2UR UR8, SR_CgaCtaId ;  /* 0x00000000000879c3 */ /* 0x000e620000008800 */
[----:B------:R-:W-:Y:S01]  /*05f0*/  UISETP.GE.U32.AND UP0, UPT, UR10, 0x4, UPT ;  /* 0x000000040a00788c */ /* 0x000fe2000bf06070 */
[----:B------:R-:W-:Y:S01]  /*0600*/  UMOV UR6, 0x400 ;  /* 0x0000040000067882 */ /* 0x000fe20000000000 */
[----:B------:R-:W-:Y:S02]  /*0610*/  ULOP3.LUT UP1, UR5, UR5, 0x3, URZ, 0xc0, !UPT ;  /* 0x0000000305057892 */ /* 0x000fe4000f82c0ff */
[----:B-1----:R-:W-:-:S06]  /*0620*/  ULEA UR6, UR8, UR6, 0x18 ;  /* 0x0000000608067291 */ /* 0x002fcc000f8ec0ff */
[----:B------:R-:W-:Y:S01]  /*0630*/  LEA R10, R0, UR6, 0x2 ;  /* 0x00000006000a7c11 */ /* 0x000fe2000f8e10ff */
[----:B------:R-:W-:Y:S06]  /*0640*/  BRA.U !UP0, `(.L_x_3) ;  /* 0x0000000108787547 */ /* 0x000fec000b800000 */
[C---:B0-----:R-:W-:Y:S01]  /*0650*/  IADD3 R13, PT, PT, R4.reuse, UR4, RZ ;  /* 0x00000004040d7c10 */ /* 0x041fe2000fffe0ff */
[----:B------:R-:W0:Y:S01]  /*0660*/  LDCU.64 UR10, c[0x0][0x380] ;  /* 0x00007000ff0a77ac */ /* 0x000e220008000a00 */
[----:B------:R-:W-:Y:S02]  /*0670*/  IADD3 R9, P4, P5, R3, UR4, R4 ;  /* 0x0000000403097c10 */ /* 0x000fe4000fd9e004 */
[C---:B------:R-:W-:Y:S01]  /*0680*/  ISETP.GE.AND P0, PT, R13.reuse, UR7, PT ;  /* 0x000000070d007c0c */ /* 0x040fe2000bf06270 */
[C---:B------:R-:W-:Y:S01]  /*0690*/  VIADD R5, R13.reuse, 0x40 ;  /* 0x000000400d057836 */ /* 0x040fe20000000000 */
[C---:B------:R-:W-:Y:S01]  /*06a0*/  IADD3 R8, PT, PT, R13.reuse, 0x80, RZ ;  /* 0x000000800d087810 */ /* 0x040fe20007ffe0ff */
[----:B------:R-:W-:Y:S01]  /*06b0*/  VIADD R11, R13, 0xc0 ;  /* 0x000000c00d0b7836 */ /* 0x000fe20000000000 */
[----:B------:R-:W-:Y:S02]  /*06c0*/  ISETP.GT.U32.OR P0, PT, R4, 0x3f, P0 ;  /* 0x0000003f0400780c */ /* 0x000fe40000704470 */
[----:B------:R-:W-:-:S02]  /*06d0*/  ISETP.GE.AND P2, PT, R5, UR7, PT ;  /* 0x0000000705007c0c */ /* 0x000fc4000bf46270 */
[----:B------:R-:W-:Y:S02]  /*06e0*/  ISETP.GE.AND P3, PT, R8, UR7, PT ;  /* 0x0000000708007c0c */ /* 0x000fe4000bf66270 */
[----:B------:R-:W-:Y:S02]  /*06f0*/  ISETP.GE.AND P1, PT, R11, UR7, PT ;  /* 0x000000070b007c0c */ /* 0x000fe4000bf26270 */
[C---:B------:R-:W-:Y:S02]  /*0700*/  ISETP.GT.U32.OR P2, PT, R4.reuse, 0x3f, P2 ;  /* 0x0000003f0400780c */ /* 0x040fe40001744470 */
[C---:B------:R-:W-:Y:S02]  /*0710*/  ISETP.GT.U32.OR P3, PT, R4.reuse, 0x3f, P3 ;  /* 0x0000003f0400780c */ /* 0x040fe40001f64470 */
[----:B------:R-:W-:Y:S01]  /*0720*/  ISETP.GT.U32.OR P1, PT, R4, 0x3f, P1 ;  /* 0x0000003f0400780c */ /* 0x000fe20000f24470 */
[----:B------:R-:W1:Y:S01]  /*0730*/  @!P0 LDC.64 R6, c[0x0][0x380] ;  /* 0x0000e000ff068b82 */ /* 0x000e620000000a00 */
[----:B------:R-:W-:-:S02]  /*0740*/  @!P0 IADD3 R5, PT, PT, R3, R13, RZ ;  /* 0x0000000d03058210 */ /* 0x000fc40007ffe0ff */
[----:B------:R-:W-:Y:S02]  /*0750*/  IADD3.X R12, PT, PT, RZ, RZ, RZ, P4, P5 ;  /* 0x000000ffff0c7210 */ /* 0x000fe400027ea4ff */
[----:B0-----:R-:W-:-:S04]  /*0760*/  LEA R8, P4, R9, UR10, 0x2 ;  /* 0x0000000a09087c11 */ /* 0x001fc8000f8810ff */
[----:B------:R-:W-:-:S05]  /*0770*/  LEA.HI.X R9, R9, UR11, R12, 0x2, P4 ;  /* 0x0000000b09097c11 */ /* 0x000fca000a0f140c */
[----:B------:R-:W2:Y:S04]  /*0780*/  @!P3 LDG.E.CONSTANT R11, desc[UR12][R8.64+0x200] ;  /* 0x0002000c080bb981 */ /* 0x000ea8000c1e9900 */
[----:B------:R-:W3:Y:S01]  /*0790*/  @!P1 LDG.E.CONSTANT R12, desc[UR12][R8.64+0x300] ;  /* 0x0003000c080c9981 */ /* 0x000ee2000c1e9900 */
[----:B-1----:R-:W-:-:S03]  /*07a0*/  @!P0 IMAD.WIDE.U32 R6, R5, 0x4, R6 ;  /* 0x0000000405068825 */ /* 0x002fc600078e0006 */
[----:B------:R-:W4:Y:S04]  /*07b0*/  @!P2 LDG.E.CONSTANT R5, desc[UR12][R8.64+0x100] ;  /* 0x0001000c0805a981 */ /* 0x000f28000c1e9900 */
[----:B------:R-:W5:Y:S01]  /*07c0*/  @!P0 LDG.E.CONSTANT R6, desc[UR12][R6.64] ;  /* 0x0000000c06068981 */ /* 0x000f62000c1e9900 */
[----:B------:R-:W-:Y:S01]  /*07d0*/  IMAD R13, R13, 0x4, R10 ;  /* 0x000000040d0d7824 */ /* 0x000fe200078e020a */
[----:B------:R-:W-:-:S04]  /*07e0*/  UIADD3 UR4, UPT, UPT, UR4, 0x100, URZ ;  /* 0x0000010004047890 */ /* 0x000fc8000fffe0ff */
[----:B--2---:R1:W-:Y:S04]  /*07f0*/  @!P3 STS [R13+0x200], R11 ;  /* 0x0002000b0d00b388 */ /* 0x0043e80000000800 */
[----:B---3--:R1:W-:Y:S04]  /*0800*/  @!P1 STS [R13+0x300], R12 ;  /* 0x0003000c0d009388 */ /* 0x0083e80000000800 */
[----:B----4-:R1:W-:Y:S04]  /*0810*/  @!P2 STS [R13+0x100], R5 ;  /* 0x000100050d00a388 */ /* 0x0103e80000000800 */
[----:B-----5:R1:W-:Y:S02]  /*0820*/  @!P0 STS [R13], R6 ;  /* 0x000000060d008388 */ /* 0x0203e40000000800 */
.L_x_3:
[----:B------:R-:W-:Y:S05]  /*0830*/  BRA.U !UP1, `(.L_x_0) ;  /* 0x0000000109907547 */ /* 0x000fea000b800000 */
[----:B------:R-:W-:Y:S02]  /*0840*/  UISETP.NE.AND UP1, UPT, UR5, 0x1, UPT ;  /* 0x000000010500788c */ /* 0x000fe4000bf25270 */
[----:B------:R-:W-:-:S07]  /*0850*/  ULOP3.LUT UP0, URZ, UR9, 0x40, URZ, 0xc0, !UPT ;  /* 0x0000004009ff7892 */ /* 0x000fce000f80c0ff */
[----:B------:R-:W-:Y:S05]  /*0860*/  BRA.U !UP1, `(.L_x_4) ;  /* 0x0000000109507547 */ /* 0x000fea000b800000 */
[----:B01----:R-:W-:-:S04]  /*0870*/  IADD3 R11, PT, PT, R4, UR4, RZ ;  /* 0x00000004040b7c10 */ /* 0x003fc8000fffe0ff */
[C---:B------:R-:W-:Y:S01]  /*0880*/  ISETP.GE.AND P0, PT, R11.reuse, UR7, PT ;  /* 0x000000070b007c0c */ /* 0x040fe2000bf06270 */
[----:B------:R-:W-:-:S03]  /*0890*/  VIADD R5, R11, 0x40 ;  /* 0x000000400b057836 */ /* 0x000fc60000000000 */
[----:B------:R-:W-:Y:S02]  /*08a0*/  ISETP.GT.U32.OR P0, PT, R4, 0x3f, P0 ;  /* 0x0000003f0400780c */ /* 0x000fe40000704470 */
[----:B------:R-:W-:-:S04]  /*08b0*/  ISETP.GE.AND P1, PT, R5, UR7, PT ;  /* 0x0000000705007c0c */ /* 0x000fc8000bf26270 */
[----:B------:R-:W-:-:S07]  /*08c0*/  ISETP.GT.U32.OR P1, PT, R4, 0x3f, P1 ;  /* 0x0000003f0400780c */ /* 0x000fce0000f24470 */
[----:B------:R-:W0:Y:S01]  /*08d0*/  @!P0 LDC.64 R6, c[0x0][0x380] ;  /* 0x0000e000ff068b82 */ /* 0x000e220000000a00 */
[----:B------:R-:W-:-:S05]  /*08e0*/  @!P0 IADD3 R5, PT, PT, R3, R11, RZ ;  /* 0x0000000b03058210 */ /* 0x000fca0007ffe0ff */
[----:B------:R-:W-:Y:S02]  /*08f0*/  @!P1 IADD3 R9, P2, P3, R3, UR4, R4 ;  /* 0x0000000403099c10 */ /* 0x000fe4000fb5e004 */
[----:B------:R-:W1:Y:S02]  /*0900*/  @!P1 LDC.64 R14, c[0x0][0x380] ;  /* 0x0000e000ff0e9b82 */ /* 0x000e640000000a00 */
[----:B------:R-:W-:Y:S01]  /*0910*/  @!P1 IADD3.X R12, PT, PT, RZ, RZ, RZ, P2, P3 ;  /* 0x000000ffff0c9210 */ /* 0x000fe200017e64ff */
[----:B0-----:R-:W-:-:S06]  /*0920*/  @!P0 IMAD.WIDE.U32 R6, R5, 0x4, R6 ;  /* 0x0000000405068825 */ /* 0x001fcc00078e0006 */
[----:B------:R-:W2:Y:S01]  /*0930*/  @!P0 LDG.E.CONSTANT R6, desc[UR12][R6.64] ;  /* 0x0000000c06068981 */ /* 0x000ea2000c1e9900 */
[----:B-1----:R-:W-:-:S04]  /*0940*/  @!P1 LEA R8, P2, R9, R14, 0x2 ;  /* 0x0000000e09089211 */ /* 0x002fc800078410ff */
[----:B------:R-:W-:-:S05]  /*0950*/  @!P1 LEA.HI.X R9, R9, R15, R12, 0x2, P2 ;  /* 0x0000000f09099211 */ /* 0x000fca00010f140c */
[----:B------:R-:W3:Y:S01]  /*0960*/  @!P1 LDG.E.CONSTANT R8, desc[UR12][R8.64+0x100] ;  /* 0x0001000c08089981 */ /* 0x000ee2000c1e9900 */
[----:B------:R-:W-:Y:S01]  /*0970*/  IMAD R5, R11, 0x4, R10 ;  /* 0x000000040b057824 */ /* 0x000fe200078e020a */
[----:B------:R-:W-:-:S04]  /*0980*/  UIADD3 UR4, UPT, UPT, UR4, 0x80, URZ ;  /* 0x0000008004047890 */ /* 0x000fc8000fffe0ff */
[----:B--2---:R2:W-:Y:S04]  /*0990*/  @!P0 STS [R5], R6 ;  /* 0x0000000605008388 */ /* 0x0045e80000000800 */
[----:B---3--:R2:W-:Y:S04]  /*09a0*/  @!P1 STS [R5+0x100], R8 ;  /* 0x0001000805009388 */ /* 0x0085e80000000800 */
.L_x_4:
[----:B------:R-:W-:Y:S05]  /*09b0*/  BRA.U UP0, `(.L_x_0) ;  /* 0x0000000100307547 */ /* 0x000fea000b800000 */
[----:B012---:R-:W-:Y:S01]  /*09c0*/  IADD3 R6, PT, PT, R4, UR4, RZ ;  /* 0x0000000404067c10 */ /* 0x007fe2000fffe0ff */
[----:B------:R-:W-:Y:S03]  /*09d0*/  BSSY.RECONVERGENT B0, `(.L_x_0) ;  /* 0x000000a000007945 */ /* 0x000fe60003800200 */
[----:B------:R-:W-:-:S04]  /*09e0*/  ISETP.GE.AND P0, PT, R6, UR7, PT ;  /* 0x0000000706007c0c */ /* 0x000fc8000bf06270 */
[----:B------:R-:W-:-:S13]  /*09f0*/  ISETP.GT.U32.OR P0, PT, R4, 0x3f, P0 ;  /* 0x0000003f0400780c */ /* 0x000fda0000704470 */
[----:B------:R-:W-:Y:S05]  /*0a00*/  @P0 BRA `(.L_x_5) ;  /* 0x0000000000180947 */ /* 0x000fea0003800000 */
[----:B------:R-:W0:Y:S01]  /*0a10*/  LDC.64 R4, c[0x0][0x380] ;  /* 0x0000e000ff047b82 */ /* 0x000e220000000a00 */
[----:B------:R-:W-:-:S04]  /*0a20*/  IMAD.IADD R3, R3, 0x1, R6 ;  /* 0x0000000103037824 */ /* 0x000fc800078e0206 */
[----:B0-----:R-:W-:-:S06]  /*0a30*/  IMAD.WIDE.U32 R4, R3, 0x4, R4 ;  /* 0x0000000403047825 */ /* 0x001fcc00078e0004 */
[----:B------:R-:W2:Y:S01]  /*0a40*/  LDG.E.CONSTANT R4, desc[UR12][R4.64] ;  /* 0x0000000c04047981 */ /* 0x000ea2000c1e9900 */
[----:B------:R-:W-:-:S05]  /*0a50*/  LEA R3, R6, R10, 0x2 ;  /* 0x0000000a06037211 */ /* 0x000fca00078e10ff */
[----:B--2---:R0:W-:Y:S02]  /*0a60*/  STS [R3], R4 ;  /* 0x0000000403007388 */ /* 0x0041e40000000800 */
.L_x_5:
[----:B------:R-:W-:Y:S05]  /*0a70*/  BSYNC.RECONVERGENT B0 ;  /* 0x0000000000007941 */ /* 0x000fea0003800200 */
.L_x_0:
[----:B0-----:R-:W0:Y:S01]  /*0a80*/  S2R R3, SR_CTAID.X ;  /* 0x0000000000037919 */ /* 0x001e220000002500 */
[----:B------:R-:W-:Y:S01]  /*0a90*/  UISETP.GE.AND UP0, UPT, UR7, 0x1, UPT ;  /* 0x000000010700788c */ /* 0x000fe2000bf06270 */
[----:B------:R-:W-:Y:S01]  /*0aa0*/  HFMA2 R64, -RZ, RZ, 0, 0 ;  /* 0x00000000ff407431 */ /* 0x000fe200000001ff */
[----:B------:R-:W-:Y:S01]  /*0ab0*/  BAR.SYNC.DEFER_BLOCKING 0x0 ;  /* 0x0000000000007b1d */ /* 0x000fe20000010000 */
[----:B0-----:R-:W-:-:S06]  /*0ac0*/  IMAD R2, R3, 0x20, R2 ;  /* 0x0000002003027824 */ /* 0x001fcc00078e0202 */
[----:B------:R-:W-:Y:S05]  /*0ad0*/  BRA.U !UP0, `(.L_x_6) ;  /* 0x0000000d08e07547 */ /* 0x000fea000b800000 */
[----:B------:R-:W0:Y:S01]  /*0ae0*/  S2UR UR5, SR_CgaCtaId ;  /* 0x00000000000579c3 */ /* 0x000e220000008800 */
[----:B------:R-:W3:Y:S01]  /*0af0*/  LDCU UR6, c[0x0][0x398] ;  /* 0x00007300ff0677ac */ /* 0x000ee20008000800 */
[----:B------:R-:W-:Y:S01]  /*0b00*/  IMAD.MOV.U32 R64, RZ, RZ, RZ ;  /* 0x000000ffff407224 */ /* 0x000fe200078e00ff */
[----:B------:R-:W-:Y:S01]  /*0b10*/  UMOV UR4, 0x400 ;  /* 0x0000040000047882 */ /* 0x000fe20000000000 */
[C---:B---3--:R-:W-:Y:S02]  /*0b20*/  ISETP.GE.AND P0, PT, R2.reuse, UR6, PT ;  /* 0x0000000602007c0c */ /* 0x048fe4000bf06270 */
[----:B------:R-:W-:Y:S01]  /*0b30*/  ISETP.GE.AND P1, PT, R2, UR6, PT ;  /* 0x0000000602007c0c */ /* 0x000fe2000bf26270 */
[----:B0-----:R-:W-:Y:S01]  /*0b40*/  ULEA UR4, UR5, UR4, 0x18 ;  /* 0x0000000405047291 */ /* 0x001fe2000f8ec0ff */
[----:B------:R-:W0:Y:S05]  /*0b50*/  LDCU UR5, c[0x0][0x39c] ;  /* 0x00007380ff0577ac */ /* 0x000e2a0008000800 */
[----:B------:R-:W-:Y:S01]  /*0b60*/  LEA R4, R0, UR4, 0x2 ;  /* 0x0000000400047c11 */ /* 0x000fe2000f8e10ff */
[----:B------:R-:W-:Y:S01]  /*0b70*/  UMOV UR4, URZ ;  /* 0x000000ff00047c82 */ /* 0x000fe20008000000 */
[----:B------:R-:W-:-:S02]  /*0b80*/  SEL R0, R2, 0xffffffff, !P0 ;  /* 0xffffffff02007807 */ /* 0x000fc40004000000 */
[----:B------:R-:W-:-:S03]  /*0b90*/  IADD3 R4, PT, PT, R4, 0x80, RZ ;  /* 0x0000008004047810 */ /* 0x000fc60007ffe0ff */
[----:B------:R-:W-:-:S07]  /*0ba0*/  IMAD R0, R0, UR7, RZ ;  /* 0x0000000700007c24 */ /* 0x000fce000f8e02ff */
.L_x_9:
[----:B------:R-:W-:Y:S01]  /*0bb0*/  BSSY.RECONVERGENT B0, `(.L_x_7) ;  /* 0x0000065000007945 */ /* 0x000fe20003800200 */
[----:B------:R-:W-:Y:S02]  /*0bc0*/  CS2R R62, SRZ ;  /* 0x00000000003e7805 */ /* 0x000fe4000001ff00 */
[----:B-12---:R-:W-:Y:S02]  /*0bd0*/  CS2R R6, SRZ ;  /* 0x0000000000067805 */ /* 0x006fe4000001ff00 */
[----:B------:R-:W-:Y:S02]  /*0be0*/  CS2R R8, SRZ ;  /* 0x0000000000087805 */ /* 0x000fe4000001ff00 */
[----:B------:R-:W-:Y:S02]  /*0bf0*/  CS2R R10, SRZ ;  /* 0x00000000000a7805 */ /* 0x000fe4000001ff00 */
[----:B------:R-:W-:Y:S02]  /*0c00*/  CS2R R12, SRZ ;  /* 0x00000000000c7805 */ /* 0x000fe4000001ff00 */
[----:B------:R-:W-:-:S02]  /*0c10*/  CS2R R14, SRZ ;  /* 0x00000000000e7805 */ /* 0x000fc4000001ff00 */
[----:B------:R-:W-:Y:S02]  /*0c20*/  CS2R R16, SRZ ;  /* 0x0000000000107805 */ /* 0x000fe4000001ff00 */
[----:B------:R-:W-:Y:S02]  /*0c30*/  CS2R R18, SRZ ;  /* 0x0000000000127805 */ /* 0x000fe4000001ff00 */
[----:B------:R-:W-:Y:S01]  /*0c40*/  CS2R R20, SRZ ;  /* 0x0000000000147805 */ /* 0x000fe2000001ff00 */
[----:B------:R-:W-:Y:S01]  /*0c50*/  IMAD.MOV.U32 R5, RZ, RZ, RZ ;  /* 0x000000ffff057224 */ /* 0x000fe200078e00ff */
[----:B------:R-:W-:Y:S02]  /*0c60*/  CS2R R22, SRZ ;  /* 0x0000000000167805 */ /* 0x000fe4000001ff00 */
[----:B------:R-:W-:Y:S02]  /*0c70*/  CS2R R24, SRZ ;  /* 0x0000000000187805 */ /* 0x000fe4000001ff00 */
[----:B------:R-:W-:-:S02]  /*0c80*/  CS2R R26, SRZ ;  /* 0x00000000001a7805 */ /* 0x000fc4000001ff00 */
[----:B------:R-:W-:Y:S02]  /*0c90*/  CS2R R28, SRZ ;  /* 0x00000000001c7805 */ /* 0x000fe4000001ff00 */
[----:B------:R-:W-:Y:S02]  /*0ca0*/  CS2R R30, SRZ ;  /* 0x00000000001e7805 */ /* 0x000fe4000001ff00 */
[----:B------:R-:W-:Y:S02]  /*0cb0*/  CS2R R32, SRZ ;  /* 0x0000000000207805 */ /* 0x000fe4000001ff00 */
        /* <DEDUP_REMOVED lines=14> */
[----:B------:R-:W-:-:S02]  /*0da0*/  MOV R65, RZ ;  /* 0x000000ff00417202 */ /* 0x000fc40000000f00 */
[----:B------:R-:W-:Y:S02]  /*0db0*/  CS2R R66, SRZ ;  /* 0x0000000000427805 */ /* 0x000fe4000001ff00 */
[----:B------:R-:W-:Y:S01]  /*0dc0*/  CS2R R68, SRZ ;  /* 0x0000000000447805 */ /* 0x000fe2000001ff00 */
[----:B------:R-:W-:Y:S06]  /*0dd0*/  @P1 BRA `(.L_x_8) ;  /* 0x0000000400081947 */ /* 0x000fec0003800000 */
[----:B------:R-:W1:Y:S02]  /*0de0*/  LDC.64 R2, c[0x0][0x388] ;  /* 0x0000e200ff027b82 */ /* 0x000e640000000a00 */
[----:B-1----:R-:W-:-:S05]  /*0df0*/  IMAD.WIDE R2, R0, 0x4, R2 ;  /* 0x0000000400027825 */ /* 0x002fca00078e0202 */
[----:B------:R1:W5:Y:S04]  /*0e00*/  LDG.E.CONSTANT R69, desc[UR12][R2.64] ;  /* 0x0000000c02457981 */ /* 0x000368000c1e9900 */
        /* <DEDUP_REMOVED lines=62> */
[----:B------:R1:W5:Y:S02]  /*11f0*/  LDG.E.CONSTANT R63, desc[UR12][R2.64+0xfc] ;  /* 0x0000fc0c023f7981 */ /* 0x000364000c1e9900 */
.L_x_8:
[----:B0-----:R-:W-:Y:S05]  /*1200*/  BSYNC.RECONVERGENT B0 ;  /* 0x0000000000007941 */ /* 0x001fea0003800200 */
.L_x_7:
[----:B-1----:R-:W0:Y:S01]  /*1210*/  LDS R3, [R4+-0x80] ;  /* 0xffff800004037984 */ /* 0x002e220000000800 */
[----:B------:R-:W-:Y:S01]  /*1220*/  UIADD3 UR4, UPT, UPT, UR4, 0x40, URZ ;  /* 0x0000004004047890 */ /* 0x000fe2000fffe0ff */
[----:B------:R-:W-:Y:S02]  /*1230*/  IADD3 R0, PT, PT, R0, 0x40, RZ ;  /* 0x0000004000007810 */ /* 0x000fe40007ffe0ff */
[----:B------:R-:W1:Y:S01]  /*1240*/  LDS R2, [R4+-0x7c] ;  /* 0xffff840004027984 */ /* 0x000e620000000800 */
[----:B------:R-:W-:Y:S01]  /*1250*/  UISETP.GE.AND UP0, UPT, UR4, UR5, UPT ;  /* 0x000000050400728c */ /* 0x000fe2000bf06270 */
[----:B0----5:R-:W-:Y:S02]  /*1260*/  FFMA R3, R3, R69, R64 ;  /* 0x0000004503037223 */ /* 0x021fe40000000040 */
[----:B------:R-:W-:Y:S02]  /*1270*/  LDS R64, [R4+-0x6c] ;  /* 0xffff940004407984 */ /* 0x000fe40000000800 */
[----:B-1----:R-:W-:-:S02]  /*1280*/  FFMA R2, R2, R68, R3 ;  /* 0x0000004402027223 */ /* 0x002fc40000000003 */
[----:B------:R-:W0:Y:S02]  /*1290*/  LDS R3, [R4+-0x78] ;  /* 0xffff880004037984 */ /* 0x000e240000000800 */
[----:B0-----:R-:W-:Y:S02]  /*12a0*/  FFMA R3, R3, R67, R2 ;  /* 0x0000004303037223 */ /* 0x001fe40000000002 */
[----:B------:R-:W0:Y:S04]  /*12b0*/  LDS R2, [R4+-0x74] ;  /* 0xffff8c0004027984 */ /* 0x000e280000000800 */
[----:B------:R-:W-:Y:S01]  /*12c0*/  LDS R67, [R4+-0x68] ;  /* 0xffff980004437984 */ /* 0x000fe20000000800 */
[----:B0-----:R-:W-:-:S03]  /*12d0*/  FFMA R2, R2, R66, R3 ;  /* 0x0000004202027223 */ /* 0x001fc60000000003 */
[----:B------:R-:W0:Y:S04]  /*12e0*/  LDS R3, [R4+-0x70] ;  /* 0xffff900004037984 */ /* 0x000e280000000800 */
[----:B------:R-:W-:Y:S01]  /*12f0*/  LDS R66, [R4+-0x58] ;  /* 0xffffa80004427984 */ /* 0x000fe20000000800 */
[----:B0-----:R-:W-:-:S03]  /*1300*/  FFMA R65, R3, R65, R2 ;  /* 0x0000004103417223 */ /* 0x001fc60000000002 */
[----:B------:R-:W0:Y:S01]  /*1310*/  LDS R3, [R4+-0x64] ;  /* 0xffff9c0004037984 */ /* 0x000e220000000800 */
[----:B------:R-:W-:-:S03]  /*1320*/  FFMA R62, R64, R62, R65 ;  /* 0x0000003e403e7223 */ /* 0x000fc60000000041 */
[----:B------:R-:W1:Y:S01]  /*1330*/  LDS R64, [R4+-0x60] ;  /* 0xffffa00004407984 */ /* 0x000e620000000800 */
[----:B------:R-:W-:-:S03]  /*1340*/  FFMA R68, R67, R61, R62 ;  /* 0x0000003d43447223 */ /* 0x000fc6000000003e */
[----:B------:R-:W2:Y:S04]  /*1350*/  LDS R2, [R4+-0x5c] ;  /* 0xffffa40004027984 */ /* 0x000ea80000000800 */
[----:B------:R-:W3:Y:S01]  /*1360*/  LDS R62, [R4+-0x54] ;  /* 0xffffac00043e7984 */ /* 0x000ee20000000800 */
[----:B0-----:R-:W-:-:S03]  /*1370*/  FFMA R3, R3, R60, R68 ;  /* 0x0000003c03037223 */ /* 0x001fc60000000044 */
[----:B------:R-:W0:Y:S01]  /*1380*/  LDS R60, [R4+-0x50] ;  /* 0xffffb000043c7984 */ /* 0x000e220000000800 */
[----:B-1----:R-:W-:-:S03]  /*1390*/  FFMA R59, R64, R59, R3 ;  /* 0x0000003b403b7223 */ /* 0x002fc60000000003 */
[----:B------:R-:W1:Y:S01]  /*13a0*/  LDS R3, [R4+-0x4c] ;  /* 0xffffb40004037984 */ /* 0x000e620000000800 */
[----:B--2---:R-:W-:-:S03]  /*13b0*/  FFMA R59, R2, R57, R59 ;  /* 0x00000039023b7223 */ /* 0x004fc6000000003b */
[----:B------:R-:W2:Y:S01]  /*13c0*/  LDS R57, [R4+-0x48] ;  /* 0xffffb80004397984 */ /* 0x000ea20000000800 */
[----:B------:R-:W-:-:S03]  /*13d0*/  FFMA R59, R66, R55, R59 ;  /* 0x00000037423b7223 */ /* 0x000fc6000000003b */
[----:B------:R-:W4:Y:S01]  /*13e0*/  LDS R55, [R4+-0x44] ;  /* 0xffffbc0004377984 */ /* 0x000f220000000800 */
[----:B---3--:R-:W-:-:S03]  /*13f0*/  FFMA R61, R62, R53, R59 ;  /* 0x000000353e3d7223 */ /* 0x008fc6000000003b */
[----:B------:R-:W3:Y:S04]  /*1400*/  LDS R59, [R4+-0x40] ;  /* 0xffffc000043b7984 */ /* 0x000ee80000000800 */
[----:B------:R-:W3:Y:S04]  /*1410*/  LDS R53, [R4+-0x3c] ;  /* 0xffffc40004357984 */ /* 0x000ee80000000800 */
[----:B------:R-:W3:Y:S01]  /*1420*/  LDS R2, [R4+-0x38] ;  /* 0xffffc80004027984 */ /* 0x000ee20000000800 */
[----:B0-----:R-:W-:-:S03]  /*1430*/  FFMA R60, R60, R51, R61 ;  /* 0x000000333c3c7223 */ /* 0x001fc6000000003d */
[----:B------:R-:W0:Y:S01]  /*1440*/  LDS R51, [R4+-0x34] ;  /* 0xffffcc0004337984 */ /* 0x000e220000000800 */
[----:B-1----:R-:W-:-:S03]  /*1450*/  FFMA R60, R3, R58, R60 ;  /* 0x0000003a033c7223 */ /* 0x002fc6000000003c */
[----:B------:R-:W1:Y:S01]  /*1460*/  LDS R58, [R4+-0x30] ;  /* 0xffffd000043a7984 */ /* 0x000e620000000800 */
[----:B--2---:R-:W-:-:S03]  /*1470*/  FFMA R60, R57, R56, R60 ;  /* 0x00000038393c7223 */ /* 0x004fc6000000003c */
[----:B------:R-:W2:Y:S01]  /*1480*/  LDS R3, [R4+-0x2c] ;  /* 0xffffd40004037984 */ /* 0x000ea20000000800 */
[----:B----4-:R-:W-:-:S03]  /*1490*/  FFMA R60, R55, R54, R60 ;  /* 0x00000036373c7223 */ /* 0x010fc6000000003c */
[----:B------:R-:W4:Y:S01]  /*14a0*/  LDS R56, [R4+-0x28] ;  /* 0xffffd80004387984 */ /* 0x000f220000000800 */
[----:B---3--:R-:W-:-:S03]  /*14b0*/  FFMA R60, R59, R52, R60 ;  /* 0x000000343b3c7223 */ /* 0x008fc6000000003c */
[----:B------:R-:W3:Y:S01]  /*14c0*/  LDS R57, [R4+-0x24] ;  /* 0xffffdc0004397984 */ /* 0x000ee20000000800 */
[----:B------:R-:W-:-:S03]  /*14d0*/  FFMA R59, R53, R50, R60 ;  /* 0x00000032353b7223 */ /* 0x000fc6000000003c */
[----:B------:R-:W3:Y:S01]  /*14e0*/  LDS R54, [R4+-0x20] ;  /* 0xffffe00004367984 */ /* 0x000ee20000000800 */
[----:B------:R-:W-:-:S03]  /*14f0*/  FFMA R50, R2, R49, R59 ;  /* 0x0000003102327223 */ /* 0x000fc6000000003b */
[----:B------:R-:W3:Y:S04]  /*1500*/  LDS R55, [R4+-0x1c] ;  /* 0xffffe40004377984 */ /* 0x000ee80000000800 */
        /* <DEDUP_REMOVED lines=10> */
[----:B------:R-:W4:Y:S01]  /*15b0*/  LDS R46, [R4] ;  /* 0x00000000042e7984 */ /* 0x000f220000000800 */
[----:B---3--:R-:W-:-:S03]  /*15c0*/  FFMA R57, R57, R44, R56 ;  /* 0x0000002c39397223 */ /* 0x008fc60000000038 */
[----:B------:R-:W3:Y:S01]  /*15d0*/  LDS R45, [R4+0x4] ;  /* 0x00000400042d7984 */ /* 0x000ee20000000800 */
[----:B------:R-:W-:-:S03]  /*15e0*/  FFMA R54, R54, R43, R57 ;  /* 0x0000002b36367223 */ /* 0x000fc60000000039 */
        /* <DEDUP_REMOVED lines=9> */
[----:B0-----:R-:W-:-:S03]  /*1680*/  FFMA R49, R49, R38, R2 ;  /* 0x0000002631317223 */ /* 0x001fc60000000002 */
[----:B------:R-:W0:Y:S01]  /*1690*/  LDS R2, [R4+0x1c] ;  /* 0x00001c0004027984 */ /* 0x000e220000000800 */
[----:B-1----:R-:W-:-:S03]  /*16a0*/  FFMA R48, R48, R37, R49 ;  /* 0x0000002530307223 */ /* 0x002fc60000000031 */
[----:B------:R-:W1:Y:S01]  /*16b0*/  LDS R37, [R4+0x20] ;  /* 0x0000200004257984 */ /* 0x000e620000000800 */
[----:B--2---:R-:W-:-:S03]  /*16c0*/  FFMA R3, R3, R36, R48 ;  /* 0x0000002403037223 */ /* 0x004fc60000000030 */
[----:B------:R-:W-:Y:S01]  /*16d0*/  LDS R38, [R4+0x34] ;  /* 0x0000340004267984 */ /* 0x000fe20000000800 */
[----:B----4-:R-:W-:-:S03]  /*16e0*/  FFMA R46, R46, R35, R3 ;  /* 0x000000232e2e7223 */ /* 0x010fc60000000003 */
[----:B------:R-:W2:Y:S01]  /*16f0*/  LDS R36, [R4+0x24] ;  /* 0x0000240004247984 */ /* 0x000ea20000000800 */
[----:B---3--:R-:W-:-:S03]  /*1700*/  FFMA R45, R45, R34, R46 ;  /* 0x000000222d2d7223 */ /* 0x008fc6000000002e */
[----:B------:R-:W3:Y:S01]  /*1710*/  LDS R3, [R4+0x28] ;  /* 0x0000280004037984 */ /* 0x000ee20000000800 */
[----:B------:R-:W-:-:S03]  /*1720*/  FFMA R33, R44, R33, R45 ;  /* 0x000000212c217223 */ /* 0x000fc6000000002d */
[----:B------:R-:W4:Y:S01]  /*1730*/  LDS R34, [R4+0x2c] ;  /* 0x00002c0004227984 */ /* 0x000f220000000800 */
[----:B------:R-:W-:-:S03]  /*1740*/  FFMA R32, R42, R32, R33 ;  /* 0x000000202a207223 */ /* 0x000fc60000000021 */
[----:B------:R-:W4:Y:S01]  /*1750*/  LDS R35, [R4+0x30] ;  /* 0x0000300004237984 */ /* 0x000f220000000800 */
[----:B------:R-:W-:-:S03]  /*1760*/  FFMA R31, R41, R31, R32 ;  /* 0x0000001f291f7223 */ /* 0x000fc60000000020 */
[----:B------:R-:W-:Y:S01]  /*1770*/  LDS R33, [R4+0x6c] ;  /* 0x00006c0004217984 */ /* 0x000fe20000000800 */
[----:B------:R-:W-:-:S03]  /*1780*/  FFMA R30, R40, R30, R31 ;  /* 0x0000001e281e7223 */ /* 0x000fc6000000001f */
[----:B------:R-:W4:Y:S01]  /*1790*/  LDS R32, [R4+0x38] ;  /* 0x0000380004207984 */ /* 0x000f220000000800 */
[----:B------:R-:W-:-:S03]  /*17a0*/  FFMA R29, R39, R29, R30 ;  /* 0x0000001d271d7223 */ /* 0x000fc6000000001e */
[----:B------:R-:W4:Y:S04]  /*17b0*/  LDS R40, [R4+0x3c] ;  /* 0x00003c0004287984 */ /* 0x000f280000000800 */
[----:B------:R-:W4:Y:S01]  /*17c0*/  LDS R30, [R4+0x40] ;  /* 0x00004000041e7984 */ /* 0x000f220000000800 */
[----:B0-----:R-:W-:-:S03]  /*17d0*/  FFMA R2, R2, R28, R29 ;  /* 0x0000001c02027223 */ /* 0x001fc6000000001d */
[----:B------:R-:W0:Y:S01]  /*17e0*/  LDS R28, [R4+0x44] ;  /* 0x00004400041c7984 */ /* 0x000e220000000800 */
[----:B-1----:R-:W-:-:S03]  /*17f0*/  FFMA R27, R37, R27, R2 ;  /* 0x0000001b251b7223 */ /* 0x002fc60000000002 */
[----:B------:R-:W1:Y:S01]  /*1800*/  LDS R2, [R4+0x48] ;  /* 0x0000480004027984 */ /* 0x000e620000000800 */
[----:B--2---:R-:W-:-:S03]  /*1810*/  FFMA R26, R36, R26, R27 ;  /* 0x0000001a241a7223 */ /* 0x004fc6000000001b */
[----:B------:R-:W-:Y:S01]  /*1820*/  LDS R29, [R4+0x64] ;  /* 0x00006400041d7984 */ /* 0x000fe20000000800 */
[----:B---3--:R-:W-:-:S03]  /*1830*/  FFMA R3, R3, R25, R26 ;  /* 0x0000001903037223 */ /* 0x008fc6000000001a */
[----:B------:R-:W2:Y:S01]  /*1840*/  LDS R36, [R4+0x4c] ;  /* 0x00004c0004247984 */ /* 0x000ea20000000800 */
[----:B----4-:R-:W-:-:S03]  /*1850*/  FFMA R24, R34, R24, R3 ;  /* 0x0000001822187223 */ /* 0x010fc60000000003 */
[----:B------:R-:W3:Y:S01]  /*1860*/  LDS R26, [R4+0x50] ;  /* 0x00005000041a7984 */ /* 0x000ee20000000800 */
[----:B------:R-:W-:-:S03]  /*1870*/  FFMA R23, R35, R23, R24 ;  /* 0x0000001723177223 */ /* 0x000fc60000000018 */
[----:B------:R-:W4:Y:S01]  /*1880*/  LDS R34, [R4+0x54] ;  /* 0x0000540004227984 */ /* 0x000f220000000800 */
        /* <DEDUP_REMOVED lines=8> */
[----:B0-----:R-:W-:-:S03]  /*1910*/  FFMA R23, R28, R14, R23 ;  /* 0x0000000e1c177223 */ /* 0x001fc60000000017 */
[----:B------:R-:W0:Y:S01]  /*1920*/  LDS R35, [R4+0x70] ;  /* 0x0000700004237984 */ /* 0x000e220000000800 */
[----:B-1----:R-:W-:-:S03]  /*1930*/  FFMA R23, R2, R12, R23 ;  /* 0x0000000c02177223 */ /* 0x002fc60000000017 */
[----:B------:R-:W1:Y:S04]  /*1940*/  LDS R37, [R4+0x74] ;  /* 0x0000740004257984 */ /* 0x000e680000000800 */
[----:B------:R-:W1:Y:S01]  /*1950*/  LDS R39, [R4+0x78] ;  /* 0x0000780004277984 */ /* 0x000e620000000800 */
[----:B--2---:R-:W-:-:S04]  /*1960*/  FFMA R23, R36, R10, R23 ;  /* 0x0000000a24177223 */ /* 0x004fc80000000017 */
[----:B---3--:R-:W-:-:S04]  /*1970*/  FFMA R23, R26, R8, R23 ;  /* 0x000000081a177223 */ /* 0x008fc80000000017 */
[----:B----4-:R-:W-:Y:S02]  /*1980*/  FFMA R6, R34, R6, R23 ;  /* 0x0000000622067223 */ /* 0x010fe40000000017 */
[----:B------:R2:W3:Y:S02]  /*1990*/  LDS R23, [R4+0x7c] ;  /* 0x00007c0004177984 */ /* 0x0004e40000000800 */
[----:B------:R-:W-:-:S04]  /*19a0*/  FFMA R6, R3, R5, R6 ;  /* 0x0000000503067223 */ /* 0x000fc80000000006 */
[----:B------:R-:W-:Y:S01]  /*19b0*/  FFMA R6, R25, R21, R6 ;  /* 0x0000001519067223 */ /* 0x000fe20000000006 */
[----:B--2---:R-:W-:-:S03]  /*19c0*/  VIADD R4, R4, 0x100 ;  /* 0x0000010004047836 */ /* 0x004fc60000000000 */
[----:B------:R-:W-:-:S04]  /*19d0*/  FFMA R6, R27, R19, R6 ;  /* 0x000000131b067223 */ /* 0x000fc80000000006 */
[----:B------:R-:W-:-:S04]  /*19e0*/  FFMA R6, R29, R17, R6 ;  /* 0x000000111d067223 */ /* 0x000fc80000000006 */
[----:B------:R-:W-:-:S04]  /*19f0*/  FFMA R6, R31, R15, R6 ;  /* 0x0000000f1f067223 */ /* 0x000fc80000000006 */
[----:B------:R-:W-:-:S04]  /*1a00*/  FFMA R6, R33, R13, R6 ;  /* 0x0000000d21067223 */ /* 0x000fc80000000006 */
[----:B0-----:R-:W-:-:S04]  /*1a10*/  FFMA R6, R35, R11, R6 ;  /* 0x0000000b23067223 */ /* 0x001fc80000000006 */
[----:B-1----:R-:W-:-:S04]  /*1a20*/  FFMA R6, R37, R9, R6 ;  /* 0x0000000925067223 */ /* 0x002fc80000000006 */
[----:B------:R-:W-:-:S04]  /*1a30*/  FFMA R6, R39, R7, R6 ;  /* 0x0000000727067223 */ /* 0x000fc80000000006 */
[----:B---3--:R-:W-:Y:S01]  /*1a40*/  FFMA R64, R23, R63, R6 ;  /* 0x0000003f17407223 */ /* 0x008fe20000000006 */
[----:B------:R-:W-:Y:S06]  /*1a50*/  BRA.U !UP0, `(.L_x_9) ;  /* 0xfffffff108547547 */ /* 0x000fec000b83ffff */
.L_x_6:
[----:B------:R-:W0:Y:S01]  /*1a60*/  S2R R0, SR_CTAID.X ;  /* 0x0000000000007919 */ /* 0x000e220000002500 */
[----:B------:R-:W3:Y:S01]  /*1a70*/  LDCU UR6, c[0x0][0x398] ;  /* 0x00007300ff0677ac */ /* 0x000ee20008000800 */
[----:B-12---:R-:W0:Y:S02]  /*1a80*/  S2R R5, SR_TID.X ;  /* 0x0000000000057919 */ /* 0x006e240000002100 */
[----:B0-----:R-:W-:-:S05]  /*1a90*/  IMAD R0, R0, 0x20, R5 ;  /* 0x0000002000007824 */ /* 0x001fca00078e0205 */
[----:B---3--:R-:W-:-:S13]  /*1aa0*/  ISETP.GE.AND P0, PT, R0, UR6, PT ;  /* 0x0000000600007c0c */ /* 0x008fda000bf06270 */
[----:B------:R-:W-:Y:S05]  /*1ab0*/  @P0 EXIT ;  /* 0x000000000000094d */ /* 0x000fea0003800000 */
[----:B------:R-:W0:Y:S01]  /*1ac0*/  S2R R4, SR_CTAID.Y ;  /* 0x0000000000047919 */ /* 0x000e220000002600 */
[----:B------:R-:W1:Y:S01]  /*1ad0*/  LDC.64 R2, c[0x0][0x390] ;  /* 0x0000e400ff027b82 */ /* 0x000e620000000a00 */
[----:B0-----:R-:W-:-:S05]  /*1ae0*/  LEA R5, R4, R5, 0x5 ;  /* 0x0000000504057211 */ /* 0x001fca00078e28ff */
[----:B------:R-:W-:-:S04]  /*1af0*/  IMAD R5, R5, UR6, R0 ;  /* 0x0000000605057c24 */ /* 0x000fc8000f8e0200 */
[----:B-1----:R-:W-:-:S05]  /*1b00*/  IMAD.WIDE R2, R5, 0x4, R2 ;  /* 0x0000000405027825 */ /* 0x002fca00078e0202 */
[----:B------:R-:W-:Y:S01]  /*1b10*/  STG.E desc[UR12][R2.64], R64 ;  /* 0x0000004002007986 */ /* 0x000fe2000c10190c */
[----:B------:R-:W-:Y:S05]  /*1b20*/  EXIT ;  /* 0x000000000000794d */ /* 0x000fea0003800000 */
.L_x_10:
[----:B------:R-:W-:-:S00]  /*1b30*/  BRA `(.L_x_10) ;  /* 0xfffffffc00fc7947 */ /* 0x000fc0000383ffff */
[----:B------:R-:W-:-:S00]  /*1b40*/  NOP ;  /* 0x0000000000007918 */ /* 0x000fc00000000000 */
        /* <DEDUP_REMOVED lines=11> */
.L_x_18:


//--------------------- .text._Z12matmul_naivePKfS0_Pfii --------------------------
	.section	.text._Z12matmul_naivePKfS0_Pfii,"ax",@progbits
	.align	128
        .global         _Z12matmul_naivePKfS0_Pfii
        .type           _Z12matmul_naivePKfS0_Pfii,@function
        .size           _Z12matmul_naivePKfS0_Pfii,(.L_x_19 - _Z12matmul_naivePKfS0_Pfii)
        .other          _Z12matmul_naivePKfS0_Pfii,@"STO_CUDA_ENTRY STV_DEFAULT"
_Z12matmul_naivePKfS0_Pfii:
.text._Z12matmul_naivePKfS0_Pfii:
[----:B------:R-:W-:Y:S01]  /*0000*/  LDC R1, c[0x0][0x37c] ;  /* 0x0000df00ff017b82 */ /* 0x000fe20000000800 */
[----:B------:R-:W0:Y:S07]  /*0010*/  S2R R3, SR_TID.Y ;  /* 0x0000000000037919 */ /* 0x000e2e0000002200 */
[----:B------:R-:W0:Y:S01]  /*0020*/  LDC R0, c[0x0][0x364] ;  /* 0x0000d900ff007b82 */ /* 0x000e220000000800 */
[----:B------:R-:W1:Y:S01]  /*0030*/  LDCU UR11, c[0x0][0x398] ;  /* 0x00007300ff0b77ac */ /* 0x000e620008000800 */
[----:B------:R-:W2:Y:S06]  /*0040*/  S2R R2, SR_TID.X ;  /* 0x0000000000027919 */ /* 0x000eac0000002100 */
[----:B------:R-:W0:Y:S08]  /*0050*/  S2UR UR4, SR_CTAID.Y ;  /* 0x00000000000479c3 */ /* 0x000e300000002600 */
[----:B------:R-:W2:Y:S08]  /*0060*/  S2UR UR5, SR_CTAID.X ;  /* 0x00000000000579c3 */ /* 0x000eb00000002500 */
[----:B------:R-:W2:Y:S01]  /*0070*/  LDC R7, c[0x0][0x360] ;  /* 0x0000d800ff077b82 */ /* 0x000ea20000000800 */
[----:B0-----:R-:W-:-:S02]  /*0080*/  IMAD R0, R0, UR4, R3 ;  /* 0x0000000400007c24 */ /* 0x001fc4000f8e0203 */
[----:B--2---:R-:W-:-:S05]  /*0090*/  IMAD R7, R7, UR5, R2 ;  /* 0x0000000507077c24 */ /* 0x004fca000f8e0202 */
[----:B------:R-:W-:-:S04]  /*00a0*/  VIMNMX R2, PT, PT, R0, R7, !PT ;  /* 0x0000000700027248 */ /* 0x000fc80007fe0100 */
[----:B-1----:R-:W-:-:S13]  /*00b0*/  ISETP.GE.AND P0, PT, R2, UR11, PT ;  /* 0x0000000b02007c0c */ /* 0x002fda000bf06270 */
[----:B------:R-:W-:Y:S05]  /*00c0*/  @P0 EXIT ;  /* 0x000000000000094d */ /* 0x000fea0003800000 */
[----:B------:R-:W0:Y:S01]  /*00d0*/  LDCU UR7, c[0x0][0x39c] ;  /* 0x00007380ff0777ac */ /* 0x000e220008000800 */
[----:B------:R-:W-:Y:S01]  /*00e0*/  HFMA2 R14, -RZ, RZ, 0, 0 ;  /* 0x00000000ff0e7431 */ /* 0x000fe200000001ff */
[----:B------:R-:W1:Y:S01]  /*00f0*/  LDCU.64 UR12, c[0x0][0x358] ;  /* 0x00006b00ff0c77ac */ /* 0x000e620008000a00 */
[----:B0-----:R-:W-:-:S09]  /*0100*/  UISETP.GE.AND UP0, UPT, UR7, 0x1, UPT ;  /* 0x000000010700788c */ /* 0x001fd2000bf06270 */
[----:B-1----:R-:W-:Y:S05]  /*0110*/  BRA.U !UP0, `(.L_x_11) ;  /* 0x00000009089c7547 */ /* 0x002fea000b800000 */
[----:B------:R-:W-:Y:S02]  /*0120*/  UISETP.GE.U32.AND UP1, UPT, UR7, 0x10, UPT ;  /* 0x000000100700788c */ /* 0x000fe4000bf26070 */
[----:B------:R-:W-:Y:S01]  /*0130*/  IMAD R8, R0, UR7, RZ ;  /* 0x0000000700087c24 */ /* 0x000fe2000f8e02ff */
[----:B------:R-:W-:Y:S02]  /*0140*/  ULOP3.LUT UR10, UR7, 0xf, URZ, 0xc0, !UPT ;  /* 0x0000000f070a7892 */ /* 0x000fe4000f8ec0ff */
[----:B------:R-:W-:Y:S01]  /*0150*/  IMAD R9, R7, UR7, RZ ;  /* 0x0000000707097c24 */ /* 0x000fe2000f8e02ff */
[----:B------:R-:W-:Y:S01]  /*0160*/  MOV R14, RZ ;  /* 0x000000ff000e7202 */ /* 0x000fe20000000f00 */
[----:B------:R-:W-:Y:S01]  /*0170*/  UMOV UR4, URZ ;  /* 0x000000ff00047c82 */ /* 0x000fe20008000000 */
[----:B------:R-:W-:Y:S01]  /*0180*/  UISETP.NE.AND UP0, UPT, UR10, URZ, UPT ;  /* 0x000000ff0a00728c */ /* 0x000fe2000bf05270 */
[----:B------:R-:W-:Y:S10]  /*0190*/  BRA.U !UP1, `(.L_x_12) ;  /* 0x0000000509107547 */ /* 0x000ff4000b800000 */
[----:B------:R-:W0:Y:S01]  /*01a0*/  LDC.64 R2, c[0x0][0x380] ;  /* 0x0000e000ff027b82 */ /* 0x000e220000000a00 */
[----:B------:R-:W1:Y:S01]  /*01b0*/  LDCU.64 UR8, c[0x0][0x388] ;  /* 0x00007100ff0877ac */ /* 0x000e620008000a00 */
[----:B------:R-:W-:Y:S02]  /*01c0*/  MOV R14, RZ ;  /* 0x000000ff000e7202 */ /* 0x000fe40000000f00 */
[----:B------:R-:W-:Y:S01]  /*01d0*/  MOV R6, R9 ;  /* 0x0000000900067202 */ /* 0x000fe20000000f00 */
[----:B------:R-:W-:Y:S02]  /*01e0*/  ULOP3.LUT UR4, UR7, 0x7ffffff0, URZ, 0xc0, !UPT ;  /* 0x7ffffff007047892 */ /* 0x000fe4000f8ec0ff */
[----:B-1----:R-:W-:Y:S02]  /*01f0*/  UIADD3 UR5, UP1, UPT, UR8, 0x20, URZ ;  /* 0x0000002008057890 */ /* 0x002fe4000ff3e0ff */
[----:B------:R-:W-:Y:S02]  /*0200*/  UIADD3 UR8, UPT, UPT, -UR4, URZ, URZ ;  /* 0x000000ff04087290 */ /* 0x000fe4000fffe1ff */
[----:B------:R-:W-:Y:S01]  /*0210*/  UIADD3.X UR6, UPT, UPT, URZ, UR9, URZ, UP1, !UPT ;  /* 0x00000009ff067290 */ /* 0x000fe20008ffe4ff */
[----:B0-----:R-:W-:-:S03]  /*0220*/  IMAD.WIDE.U32 R2, R8, 0x4, R2 ;  /* 0x0000000408027825 */ /* 0x001fc600078e0002 */
[----:B------:R-:W-:-:S04]  /*0230*/  IADD3 R4, P0, PT, R2, 0x20, RZ ;  /* 0x0000002002047810 */ /* 0x000fc80007f1e0ff */
[----:B------:R-:W-:-:S09]  /*0240*/  IADD3.X R5, PT, PT, RZ, R3, RZ, P0, !PT ;  /* 0x00000003ff057210 */ /* 0x000fd200007fe4ff */
.L_x_13:
[----:B------:R-:W-:Y:S01]  /*0250*/  MOV R2, UR5 ;  /* 0x0000000500027c02 */ /* 0x000fe20008000f00 */
[----:B------:R-:W2:Y:S01]  /*0260*/  LDG.E.CONSTANT R15, desc[UR12][R4.64+-0x20] ;  /* 0xffffe00c040f7981 */ /* 0x000ea2000c1e9900 */
[----:B------:R-:W-:-:S03]  /*0270*/  MOV R3, UR6 ;  /* 0x0000000600037c02 */ /* 0x000fc60008000f00 */
[----:B------:R-:W3:Y:S01]  /*0280*/  LDG.E.CONSTANT R17, desc[UR12][R4.64+-0x1c] ;  /* 0xffffe40c04117981 */ /* 0x000ee2000c1e9900 */
[----:B------:R-:W-:-:S03]  /*0290*/  IMAD.WIDE R2, R6, 0x4, R2 ;  /* 0x0000000406027825 */ /* 0x000fc600078e0202 */
[----:B------:R-:W4:Y:S04]  /*02a0*/  LDG.E.CONSTANT R19, desc[UR12][R4.64+-0x18] ;  /* 0xffffe80c04137981 */ /* 0x000f28000c1e9900 */
[----:B------:R-:W2:Y:S04]  /*02b0*/  LDG.E.CONSTANT R16, desc[UR12][R2.64+-0x20] ;  /* 0xffffe00c02107981 */ /* 0x000ea8000c1e9900 */
[----:B------:R-:W3:Y:S04]  /*02c0*/  LDG.E.CONSTANT R24, desc[UR12][R2.64+-0x1c] ;  /* 0xffffe40c02187981 */ /* 0x000ee8000c1e9900 */
[----:B------:R-:W4:Y:S04]  /*02d0*/  LDG.E.CONSTANT R18, desc[UR12][R2.64+-0x18] ;  /* 0xffffe80c02127981 */ /* 0x000f28000c1e9900 */
[----:B------:R-:W5:Y:S04]  /*02e0*/  LDG.E.CONSTANT R20, desc[UR12][R4.64+-0x14] ;  /* 0xffffec0c04147981 */ /* 0x000f68000c1e9900 */
        /* <DEDUP_REMOVED lines=8> */
[----:B------:R-:W5:Y:S01]  /*0370*/  LDG.E.CONSTANT R26, desc[UR12][R4.64+0x1c] ;  /* 0x00001c0c041a7981 */ /* 0x000f62000c1e9900 */
[----:B--2---:R-:W-:-:S03]  /*0380*/  FFMA R16, R15, R16, R14 ;  /* 0x000000100f107223 */ /* 0x004fc6000000000e */
[----:B------:R-:W2:Y:S01]  /*0390*/  LDG.E.CONSTANT R15, desc[UR12][R4.64+-0x4] ;  /* 0xfffffc0c040f7981 */ /* 0x000ea2000c1e9900 */
[----:B---3--:R-:W-:-:S03]  /*03a0*/  FFMA R24, R17, R24, R16 ;  /* 0x0000001811187223 */ /* 0x008fc60000000010 */
[----:B------:R-:W2:Y:S01]  /*03b0*/  LDG.E.CONSTANT R14, desc[UR12][R2.64+-0x4] ;  /* 0xfffffc0c020e7981 */ /* 0x000ea2000c1e9900 */
[----:B----4-:R-:W-:-:S03]  /*03c0*/  FFMA R25, R19, R18, R24 ;  /* 0x0000001213197223 */ /* 0x010fc60000000018 */
[----:B------:R-:W3:Y:S04]  /*03d0*/  LDG.E.CONSTANT R16, desc[UR12][R4.64] ;  /* 0x0000000c04107981 */ /* 0x000ee8000c1e9900 */
[----:B------:R-:W3:Y:S01]  /*03e0*/  LDG.E.CONSTANT R17, desc[UR12][R2.64] ;  /* 0x0000000c02117981 */ /* 0x000ee2000c1e9900 */
[----:B-----5:R-:W-:-:S03]  /*03f0*/  FFMA R25, R20, R21, R25 ;  /* 0x0000001514197223 */ /* 0x020fc60000000019 */
[----:B------:R-:W4:Y:S04]  /*0400*/  LDG.E.CONSTANT R18, desc[UR12][R4.64+0x4] ;  /* 0x0000040c04127981 */ /* 0x000f28000c1e9900 */
[----:B------:R-:W4:Y:S01]  /*0410*/  LDG.E.CONSTANT R19, desc[UR12][R2.64+0x4] ;  /* 0x0000040c02137981 */ /* 0x000f22000c1e9900 */
[----:B------:R-:W-:-:S03]  /*0420*/  FFMA R25, R22, R23, R25 ;  /* 0x0000001716197223 */ /* 0x000fc60000000019 */
[----:B------:R-:W5:Y:S04]  /*0430*/  LDG.E.CONSTANT R20, desc[UR12][R4.64+0x8] ;  /* 0x0000080c04147981 */ /* 0x000f68000c1e9900 */
[----:B------:R-:W5:Y:S01]  /*0440*/  LDG.E.CONSTANT R21, desc[UR12][R2.64+0x8] ;  /* 0x0000080c02157981 */ /* 0x000f62000c1e9900 */
[----:B------:R-:W-:-:S03]  /*0450*/  FFMA R25, R10, R11, R25 ;  /* 0x0000000b0a197223 */ /* 0x000fc60000000019 */
[----:B------:R-:W5:Y:S04]  /*0460*/  LDG.E.CONSTANT R22, desc[UR12][R4.64+0xc] ;  /* 0x00000c0c04167981 */ /* 0x000f68000c1e9900 */
[----:B------:R-:W5:Y:S04]  /*0470*/  LDG.E.CONSTANT R23, desc[UR12][R2.64+0xc] ;  /* 0x00000c0c02177981 */ /* 0x000f68000c1e9900 */
[----:B------:R-:W5:Y:S01]  /*0480*/  LDG.E.CONSTANT R10, desc[UR12][R4.64+0x10] ;  /* 0x0000100c040a7981 */ /* 0x000f62000c1e9900 */
[----:B------:R-:W-:-:S03]  /*0490*/  FFMA R28, R12, R13, R25 ;  /* 0x0000000d0c1c7223 */ /* 0x000fc60000000019 */
[----:B------:R-:W5:Y:S04]  /*04a0*/  LDG.E.CONSTANT R11, desc[UR12][R2.64+0x10] ;  /* 0x0000100c020b7981 */ /* 0x000f68000c1e9900 */
[----:B------:R-:W5:Y:S04]  /*04b0*/  LDG.E.CONSTANT R24, desc[UR12][R4.64+0x14] ;  /* 0x0000140c04187981 */ /* 0x000f68000c1e9900 */
[----:B------:R-:W5:Y:S04]  /*04c0*/  LDG.E.CONSTANT R25, desc[UR12][R2.64+0x14] ;  /* 0x0000140c02197981 */ /* 0x000f68000c1e9900 */
[----:B------:R0:W5:Y:S04]  /*04d0*/  LDG.E.CONSTANT R13, desc[UR12][R4.64+0x18] ;  /* 0x0000180c040d7981 */ /* 0x000168000c1e9900 */
[----:B------:R-:W5:Y:S01]  /*04e0*/  LDG.E.CONSTANT R12, desc[UR12][R2.64+0x18] ;  /* 0x0000180c020c7981 */ /* 0x000f62000c1e9900 */
[----:B------:R-:W-:-:S04]  /*04f0*/  UIADD3 UR8, UPT, UPT, UR8, 0x10, URZ ;  /* 0x0000001008087890 */ /* 0x000fc8000fffe0ff */
[----:B------:R-:W-:Y:S01]  /*0500*/  UISETP.NE.AND UP1, UPT, UR8, URZ, UPT ;  /* 0x000000ff0800728c */ /* 0x000fe2000bf25270 */
[----:B0-----:R-:W-:Y:S02]  /*0510*/  IADD3 R4, P0, PT, R4, 0x40, RZ ;  /* 0x0000004004047810 */ /* 0x001fe40007f1e0ff */
[----:B------:R-:W-:Y:S02]  /*0520*/  IADD3 R6, PT, PT, R6, 0x10, RZ ;  /* 0x0000001006067810 */ /* 0x000fe40007ffe0ff */
[----:B------:R-:W-:Y:S01]  /*0530*/  IADD3.X R5, PT, PT, RZ, R5, RZ, P0, !PT ;  /* 0x00000005ff057210 */ /* 0x000fe200007fe4ff */
[----:B--2---:R-:W-:-:S04]  /*0540*/  FFMA R15, R15, R14, R28 ;  /* 0x0000000e0f0f7223 */ /* 0x004fc8000000001c */
[----:B---3--:R-:W-:-:S04]  /*0550*/  FFMA R15, R16, R17, R15 ;  /* 0x00000011100f7223 */ /* 0x008fc8000000000f */
[----:B----4-:R-:W-:-:S04]  /*0560*/  FFMA R15, R18, R19, R15 ;  /* 0x00000013120f7223 */ /* 0x010fc8000000000f */
[----:B-----5:R-:W-:-:S04]  /*0570*/  FFMA R15, R20, R21, R15 ;  /* 0x00000015140f7223 */ /* 0x020fc8000000000f */
[----:B------:R-:W-:-:S04]  /*0580*/  FFMA R15, R22, R23, R15 ;  /* 0x00000017160f7223 */ /* 0x000fc8000000000f */
[----:B------:R-:W-:-:S04]  /*0590*/  FFMA R11, R10, R11, R15 ;  /* 0x0000000b0a0b7223 */ /* 0x000fc8000000000f */
[----:B------:R-:W-:-:S04]  /*05a0*/  FFMA R24, R24, R25, R11 ;  /* 0x0000001918187223 */ /* 0x000fc8000000000b */
[----:B------:R-:W-:-:S04]  /*05b0*/  FFMA R13, R13, R12, R24 ;  /* 0x0000000c0d0d7223 */ /* 0x000fc80000000018 */
[----:B------:R-:W-:Y:S01]  /*05c0*/  FFMA R14, R26, R27, R13 ;  /* 0x0000001b1a0e7223 */ /* 0x000fe2000000000d */
[----:B------:R-:W-:Y:S06]  /*05d0*/  BRA.U UP1, `(.L_x_13) ;  /* 0xfffffffd011c7547 */ /* 0x000fec000b83ffff */
.L_x_12:
[----:B------:R-:W-:Y:S05]  /*05e0*/  BRA.U !UP0, `(.L_x_11) ;  /* 0x0000000508687547 */ /* 0x000fea000b800000 */
[----:B------:R-:W-:Y:S02]  /*05f0*/  UISETP.GE.U32.AND UP0, UPT, UR10, 0x8, UPT ;  /* 0x000000080a00788c */ /* 0x000fe4000bf06070 */
[----:B------:R-:W-:-:S04]  /*0600*/  ULOP3.LUT UR6, UR7, 0x7, URZ, 0xc0, !UPT ;  /* 0x0000000707067892 */ /* 0x000fc8000f8ec0ff */
[----:B------:R-:W-:-:S03]  /*0610*/  UISETP.NE.AND UP1, UPT, UR6, URZ, UPT ;  /* 0x000000ff0600728c */ /* 0x000fc6000bf25270 */
[----:B------:R-:W-:Y:S08]  /*0620*/  BRA.U !UP0, `(.L_x_14) ;  /* 0x0000000108907547 */ /* 0x000ff0000b800000 */
[----:B------:R-:W0:Y:S01]  /*0630*/  LDC.64 R10, c[0x0][0x380] ;  /* 0x0000e000ff0a7b82 */ /* 0x000e220000000a00 */
[----:B------:R-:W1:Y:S01]  /*0640*/  LDCU.64 UR8, c[0x0][0x380] ;  /* 0x00007000ff0877ac */ /* 0x000e620008000a00 */
[C---:B------:R-:W-:Y:S02]  /*0650*/  IADD3 R3, PT, PT, R8.reuse, UR4, RZ ;  /* 0x0000000408037c10 */ /* 0x040fe4000fffe0ff */
[----:B------:R-:W-:Y:S02]  /*0660*/  IADD3 R6, P0, PT, R8, UR4, RZ ;  /* 0x0000000408067c10 */ /* 0x000fe4000ff1e0ff */
[----:B------:R-:W-:Y:S02]  /*0670*/  IADD3 R13, PT, PT, R9, UR4, RZ ;  /* 0x00000004090d7c10 */ /* 0x000fe4000fffe0ff */
[----:B------:R-:W2:Y:S01]  /*0680*/  LDC.64 R4, c[0x0][0x388] ;  /* 0x0000e200ff047b82 */ /* 0x000ea20000000a00 */
[----:B0-----:R-:W-:Y:S01]  /*0690*/  IMAD.WIDE.U32 R10, R3, 0x4, R10 ;  /* 0x00000004030a7825 */ /* 0x001fe200078e000a */
[----:B------:R-:W-:-:S02]  /*06a0*/  IADD3.X R3, PT, PT, RZ, RZ, RZ, P0, !PT ;  /* 0x000000ffff037210 */ /* 0x000fc400007fe4ff */
[C---:B-1----:R-:W-:Y:S02]  /*06b0*/  LEA R2, P0, R6.reuse, UR8, 0x2 ;  /* 0x0000000806027c11 */ /* 0x042fe4000f8010ff */
[----:B------:R-:W3:Y:S02]  /*06c0*/  LDG.E.CONSTANT R15, desc[UR12][R10.64] ;  /* 0x0000000c0a0f7981 */ /* 0x000ee4000c1e9900 */
[----:B------:R-:W-:Y:S01]  /*06d0*/  LEA.HI.X R3, R6, UR9, R3, 0x2, P0 ;  /* 0x0000000906037c11 */ /* 0x000fe200080f1403 */
[----:B--2---:R-:W-:-:S04]  /*06e0*/  IMAD.WIDE R4, R13, 0x4, R4 ;  /* 0x000000040d047825 */ /* 0x004fc800078e0204 */
[----:B------:R-:W2:Y:S04]  /*06f0*/  LDG.E.CONSTANT R18, desc[UR12][R2.64+0x4] ;  /* 0x0000040c02127981 */ /* 0x000ea8000c1e9900 */
[----:B------:R-:W3:Y:S04]  /*0700*/  LDG.E.CONSTANT R16, desc[UR12][R4.64] ;  /* 0x0000000c04107981 */ /* 0x000ee8000c1e9900 */
[----:B------:R-:W2:Y:S04]  /*0710*/  LDG.E.CONSTANT R17, desc[UR12][R4.64+0x4] ;  /* 0x0000040c04117981 */ /* 0x000ea8000c1e9900 */
[----:B------:R-:W4:Y:S04]  /*0720*/  LDG.E.CONSTANT R19, desc[UR12][R4.64+0x8] ;  /* 0x0000080c04137981 */ /* 0x000f28000c1e9900 */
        /* <DEDUP_REMOVED lines=11> */
[----:B------:R-:W-:Y:S01]  /*07e0*/  UIADD3 UR4, UPT, UPT, UR4, 0x8, URZ ;  /* 0x0000000804047890 */ /* 0x000fe2000fffe0ff */
[----:B---3--:R-:W-:-:S04]  /*07f0*/  FFMA R15, R15, R16, R14 ;  /* 0x000000100f0f7223 */ /* 0x008fc8000000000e */
[----:B--2---:R-:W-:-:S04]  /*0800*/  FFMA R15, R18, R17, R15 ;  /* 0x00000011120f7223 */ /* 0x004fc8000000000f */
[----:B----4-:R-:W-:-:S04]  /*0810*/  FFMA R15, R20, R19, R15 ;  /* 0x00000013140f7223 */ /* 0x010fc8000000000f */
[----:B-----5:R-:W-:-:S04]  /*0820*/  FFMA R15, R22, R21, R15 ;  /* 0x00000015160f7223 */ /* 0x020fc8000000000f */
[----:B------:R-:W-:-:S04]  /*0830*/  FFMA R15, R24, R23, R15 ;  /* 0x00000017180f7223 */ /* 0x000fc8000000000f */
[----:B------:R-:W-:-:S04]  /*0840*/  FFMA R13, R12, R13, R15 ;  /* 0x0000000d0c0d7223 */ /* 0x000fc8000000000f */
[----:B------:R-:W-:-:S04]  /*0850*/  FFMA R11, R6, R11, R13 ;  /* 0x0000000b060b7223 */ /* 0x000fc8000000000d */
[----:B------:R-:W-:-:S07]  /*0860*/  FFMA R14, R10, R25, R11 ;  /* 0x000000190a0e7223 */ /* 0x000fce000000000b */
.L_x_14:
        /* <DEDUP_REMOVED lines=13> */
[----:B-1----:R-:W-:-:S03]  /*0940*/  LEA R2, P0, R6, UR6, 0x2 ;  /* 0x0000000606027c11 */ /* 0x002fc6000f8010ff */
[----:B------:R-:W3:Y:S01]  /*0950*/  LDG.E.CONSTANT R11, desc[UR12][R10.64] ;  /* 0x0000000c0a0b7981 */ /* 0x000ee2000c1e9900 */
        /* <DEDUP_REMOVED lines=8> */
[----:B------:R-:W5:Y:S01]  /*09e0*/  LDG.E.CONSTANT R18, desc[UR12][R4.64+0xc] ;  /* 0x00000c0c04127981 */ /* 0x000f62000c1e9900 */
[----:B------:R-:W-:Y:S01]  /*09f0*/  UIADD3 UR4, UPT, UPT, UR4, 0x4, URZ ;  /* 0x0000000404047890 */ /* 0x000fe2000fffe0ff */
[----:B---3--:R-:W-:-:S04]  /*0a00*/  FFMA R6, R11, R6, R14 ;  /* 0x000000060b067223 */ /* 0x008fc8000000000e */
[----:B--2---:R-:W-:-:S04]  /*0a10*/  FFMA R6, R13, R12, R6 ;  /* 0x0000000c0d067223 */ /* 0x004fc80000000006 */
[----:B----4-:R-:W-:-:S04]  /*0a20*/  FFMA R6, R15, R16, R6 ;  /* 0x000000100f067223 */ /* 0x010fc80000000006 */
[----:B-----5:R-:W-:-:S07]  /*0a30*/  FFMA R14, R17, R18, R6 ;  /* 0x00000012110e7223 */ /* 0x020fce0000000006 */
.L_x_15:
[----:B------:R-:W-:Y:S05]  /*0a40*/  BRA.U !UP1, `(.L_x_11) ;  /* 0x0000000109507547 */ /* 0x000fea000b800000 */
[----:B------:R-:W0:Y:S01]  /*0a50*/  LDC.64 R4, c[0x0][0x380] ;  /* 0x0000e000ff047b82 */ /* 0x000e220000000a00 */
[----:B------:R-:W-:Y:S01]  /*0a60*/  IADD3 R11, PT, PT, R8, UR4, RZ ;  /* 0x00000004080b7c10 */ /* 0x000fe2000fffe0ff */
[----:B------:R-:W-:-:S06]  /*0a70*/  UIADD3 UR5, UPT, UPT, -UR5, URZ, URZ ;  /* 0x000000ff05057290 */ /* 0x000fcc000fffe1ff */
[----:B------:R-:W1:Y:S01]  /*0a80*/  LDC.64 R2, c[0x0][0x388] ;  /* 0x0000e200ff027b82 */ /* 0x000e620000000a00 */
[----:B0-----:R-:W-:Y:S01]  /*0a90*/  IMAD.WIDE.U32 R4, R11, 0x4, R4 ;  /* 0x000000040b047825 */ /* 0x001fe200078e0004 */
[----:B------:R-:W-:Y:S02]  /*0aa0*/  IADD3 R11, PT, PT, R9, UR4, RZ ;  /* 0x00000004090b7c10 */ /* 0x000fe4000fffe0ff */
[----:B------:R-:W-:Y:S02]  /*0ab0*/  MOV R6, R4 ;  /* 0x0000000400067202 */ /* 0x000fe40000000f00 */
[----:B------:R-:W-:-:S07]  /*0ac0*/  MOV R13, R5 ;  /* 0x00000005000d7202 */ /* 0x000fce0000000f00 */
.L_x_16:
[----:B-1----:R-:W-:Y:S01]  /*0ad0*/  IMAD.WIDE R4, R11, 0x4, R2 ;  /* 0x000000040b047825 */ /* 0x002fe200078e0202 */
[----:B------:R-:W-:Y:S02]  /*0ae0*/  MOV R9, R13 ;  /* 0x0000000d00097202 */ /* 0x000fe40000000f00 */
[----:B------:R-:W-:-:S03]  /*0af0*/  MOV R8, R6 ;  /* 0x0000000600087202 */ /* 0x000fc60000000f00 */
[----:B------:R-:W2:Y:S04]  /*0b00*/  LDG.E.CONSTANT R4, desc[UR12][R4.64] ;  /* 0x0000000c04047981 */ /* 0x000ea8000c1e9900 */
[----:B------:R-:W2:Y:S01]  /*0b10*/  LDG.E.CONSTANT R9, desc[UR12][R8.64] ;  /* 0x0000000c08097981 */ /* 0x000ea2000c1e9900 */
[----:B------:R-:W-:Y:S01]  /*0b20*/  UIADD3 UR5, UPT, UPT, UR5, 0x1, URZ ;  /* 0x0000000105057890 */ /* 0x000fe2000fffe0ff */
[----:B------:R-:W-:Y:S02]  /*0b30*/  IADD3 R6, P0, PT, R6, 0x4, RZ ;  /* 0x0000000406067810 */ /* 0x000fe40007f1e0ff */
[----:B------:R-:W-:Y:S01]  /*0b40*/  IADD3 R11, PT, PT, R11, 0x1, RZ ;  /* 0x000000010b0b7810 */ /* 0x000fe20007ffe0ff */
[----:B------:R-:W-:Y:S01]  /*0b50*/  UISETP.NE.AND UP0, UPT, UR5, URZ, UPT ;  /* 0x000000ff0500728c */ /* 0x000fe2000bf05270 */
[----:B------:R-:W-:Y:S01]  /*0b60*/  IADD3.X R13, PT, PT, RZ, R13, RZ, P0, !PT ;  /* 0x0000000dff0d7210 */ /* 0x000fe200007fe4ff */
[----:B--2---:R-:W-:-:S07]  /*0b70*/  FFMA R14, R9, R4, R14 ;  /* 0x00000004090e7223 */ /* 0x004fce000000000e */
[----:B------:R-:W-:Y:S05]  /*0b80*/  BRA.U UP0, `(.L_x_16) ;  /* 0xfffffffd00d07547 */ /* 0x000fea000b83ffff */
.L_x_11:
[----:B------:R-:W0:Y:S01]  /*0b90*/  LDC.64 R2, c[0x0][0x390] ;  /* 0x0000e400ff027b82 */ /* 0x000e220000000a00 */
[----:B------:R-:W-:-:S04]  /*0ba0*/  IMAD R7, R0, UR11, R7 ;  /* 0x0000000b00077c24 */ /* 0x000fc8000f8e0207 */
[----:B0-----:R-:W-:-:S05]  /*0bb0*/  IMAD.WIDE R2, R7, 0x4, R2 ;  /* 0x0000000407027825 */ /* 0x001fca00078e0202 */
[----:B------:R-:W-:Y:S01]  /*0bc0*/  STG.E desc[UR12][R2.64], R14 ;  /* 0x0000000e02007986 */ /* 0x000fe2000c10190c */
[----:B------:R-:W-:Y:S05]  /*0bd0*/  EXIT ;  /* 0x000000000000794d */ /* 0x000fea0003800000 */
.L_x_17:
        /* <DEDUP_REMOVED lines=10> */
.L_x_19:


//--------------------- .nv.shared._Z12matmul_tiledPKfS0_Pfii --------------------------
	.section	.nv.shared._Z12matmul_tiledPKfS0_Pfii,"aw",@nobits
	.sectionflags	@""
	.align	16
	.zero		1024


//--------------------- .nv.shared.reserved.0     --------------------------
	.section	.nv.shared.reserved.0,"aw",@nobits
	.weak		__nv_reservedSMEM_offset_0_alias
	.size		__nv_reservedSMEM_offset_0_alias, 0, 64
	.other		__nv_reservedSMEM_offset_0_alias,@"STO_CUDA_RESERVED_SHARED STV_DEFAULT"
__nv_reservedSMEM_offset_0_alias:
	.zero		0
	.zero		64


//--------------------- .nv.shared._Z12matmul_naivePKfS0_Pfii --------------------------
	.section	.nv.shared._Z12matmul_naivePKfS0_Pfii,"aw",@nobits
	.sectionflags	@""
	.align	16
	.zero		1024


//--------------------- .nv.constant0._Z12matmul_tiledPKfS0_Pfii --------------------------
	.section	.nv.constant0._Z12matmul_tiledPKfS0_Pfii,"a",@progbits
	.sectionflags	@""
	.align	4
.nv.constant0._Z12matmul_tiledPKfS0_Pfii:
	.zero		928


//--------------------- .nv.constant0._Z12matmul_naivePKfS0_Pfii --------------------------
	.section	.nv.constant0._Z12matmul_naivePKfS0_Pfii,"a",@progbits
	.sectionflags	@""
	.align	4
.nv.constant0._Z12matmul_naivePKfS0_Pfii:
	.zero		928


//--------------------- SYMBOLS --------------------------

	.type		.nv.reservedSmem.offset0,@object
	.size		.nv.reservedSmem.offset0,0x4
	.type		.nv.reservedSmem.cap,@object
	.size		.nv.reservedSmem.cap,0x4
